def gluon_mma(
    a_ptr,
    b_ptr,
    c_ptr,
    M: gl.constexpr,
    N: gl.constexpr,
    K: gl.constexpr,
    BLK_A: gl.constexpr,
    BLK_B: gl.constexpr,
    SHARED_A: gl.constexpr,
    SHARED_B: gl.constexpr,
    ACC_LAYOUT: gl.constexpr,
    TMEM_LAYOUT: gl.constexpr,
    USE_TCGEN05: gl.constexpr,
    IS_ASYNC: gl.constexpr,
):
    offs_m = gl.arange(0, M, layout=gl.SliceLayout(1, BLK_A))
    offs_ka = gl.arange(0, K, layout=gl.SliceLayout(0, BLK_A))
    offs_kb = gl.arange(0, K, layout=gl.SliceLayout(1, BLK_B))
    offs_n = gl.arange(0, N, layout=gl.SliceLayout(0, BLK_B))
    a = gl.load(a_ptr + offs_m[:, None] * K + offs_ka[None, :])
    b = gl.load(b_ptr + offs_kb[:, None] * N + offs_n[None, :])
    a_smem = gl.allocate_shared_memory(a.dtype, [M, K], SHARED_A, a)
    b_smem = gl.allocate_shared_memory(b.dtype, [K, N], SHARED_B, b)

    if USE_TCGEN05:
        fence_async_shared()
        bar = gl.allocate_shared_memory(gl.int64, [1], mbarrier.MBarrierLayout())
        mbarrier.init(bar, count=1)
        acc_tmem = allocate_tensor_memory(gl.float32, [M, N], TMEM_LAYOUT)
        tcgen05_mma(a_smem, b_smem, acc_tmem, use_acc=False)
        tcgen05_commit(bar)
        mbarrier.wait(bar, phase=0)
        mbarrier.invalidate(bar)
        acc = acc_tmem.load(ACC_LAYOUT)
    else:
        acc = gl.zeros([M, N], dtype=gl.float32, layout=ACC_LAYOUT)
        acc = hopper.warpgroup_mma(a_smem, b_smem, acc, is_async=IS_ASYNC)
        if IS_ASYNC:
            acc = hopper.warpgroup_mma_wait(num_outstanding=0, deps=[acc])

    out_layout: gl.constexpr = gl.BlockedLayout(
        [1, 1], [1, 32], [gl.num_warps(), 1], [1, 0]
    )
    acc = gl.convert_layout(acc, out_layout)
    offs_cm = gl.arange(0, M, layout=gl.SliceLayout(1, out_layout))
    offs_cn = gl.arange(0, N, layout=gl.SliceLayout(0, out_layout))
    gl.store(c_ptr + offs_cm[:, None] * N + offs_cn[None, :], acc)

# config = {"BLOCK_K": 16, "BLOCK_M": 256, "BLOCK_N": 128, "arch": "sm_100", "dtype": "fp16", "is_async": 1, "num_warps": 8}
# arch = sm_100


// ===== COMPILED SASS (sm_100a) =====

	.target	sm_100a

	.elftype	@"ET_EXEC"


//--------------------- .note.nv.tkinfo           --------------------------
	.section	.note.nv.tkinfo,"",@"SHT_NOTE"
	.sectionflags	@"SHF_NOTE_NV_TKINFO"
	.tkinfo
        /*0018*/ 	.word	0x00000081
        /*0030*/ 	.string	""
        /*0030*/ 	.string	"ptxas-blackwell"
        /*0030*/ 	.string	"Cuda compilation tools, release 12.9, V12.9.86"
        /*0030*/ 	.string	"Build cuda_12.9.r12.9/compiler.36037853_0"
        /*0030*/ 	.string	"-v  -suppress-debug-info  -lineinfo  -arch sm_100a "



//--------------------- .note.nv.cuver            --------------------------
	.section	.note.nv.cuver,"",@"SHT_NOTE"
	.sectionflags	@"SHF_NOTE_NV_CUVER"
        /*0018*/ 	.short	0x0001
        /*001a*/ 	.short	0x0064
        /*001c*/ 	.short	0x0001
        /*001e*/ 	.short	0x0000
        /*0020*/ 	.short	0x0001
        /*0022*/ 	.short	0x0000


//--------------------- .nv.info                  --------------------------
	.section	.nv.info,"",@"SHT_CUDA_INFO"
	.align	4


	//----- nvinfo : EIATTR_REGCOUNT
	.align		4
        /*0000*/ 	.byte	0x04, 0x2f
        /*0002*/ 	.short	(.L_4 - .L_3)
	.align		4
.L_3:
        /*0004*/ 	.word	index@(gluon_mma)
        /*0008*/ 	.word	0x000000d6


	//----- nvinfo : EIATTR_FRAME_SIZE
	.align		4
.L_4:
        /*000c*/ 	.byte	0x04, 0x11
        /*000e*/ 	.short	(.L_6 - .L_5)
	.align		4
.L_5:
        /*0010*/ 	.word	index@($__internal_2_$__cuda_sm10x_tcgen05_guardrail_trap_unallocated_columns_being_dealloced)
        /*0014*/ 	.word	0x00000000


	//----- nvinfo : EIATTR_FRAME_SIZE
	.align		4
.L_6:
        /*0018*/ 	.byte	0x04, 0x11
        /*001a*/ 	.short	(.L_8 - .L_7)
	.align		4
.L_7:
        /*001c*/ 	.word	index@($__internal_1_$__cuda_sm10x_tcgen05_guardrail_trap_phase_invalid_during_alloc)
        /*0020*/ 	.word	0x00000000


	//----- nvinfo : EIATTR_FRAME_SIZE
	.align		4
.L_8:
        /*0024*/ 	.byte	0x04, 0x11
        /*0026*/ 	.short	(.L_10 - .L_9)
	.align		4
.L_9:
        /*0028*/ 	.word	index@($__internal_0_$__cuda_sm10x_tcgen05_guardrail_trap_col_being_dealloced_not_returned_by_alloc)
        /*002c*/ 	.word	0x00000000


	//----- nvinfo : EIATTR_FRAME_SIZE
	.align		4
.L_10:
        /*0030*/ 	.byte	0x04, 0x11
        /*0032*/ 	.short	(.L_12 - .L_11)
	.align		4
.L_11:
        /*0034*/ 	.word	index@(gluon_mma)
        /*0038*/ 	.word	0x00000000


	//----- nvinfo : EIATTR_MIN_STACK_SIZE
	.align		4
.L_12:
        /*003c*/ 	.byte	0x04, 0x12
        /*003e*/ 	.short	(.L_14 - .L_13)
	.align		4
.L_13:
        /*0040*/ 	.word	index@(gluon_mma)
        /*0044*/ 	.word	0x00000000
.L_14:


//--------------------- .nv.info.gluon_mma        --------------------------
	.section	.nv.info.gluon_mma,"",@"SHT_CUDA_INFO"
	.sectionflags	@""
	.align	4


	//----- nvinfo : EIATTR_CUDA_API_VERSION
	.align		4
        /*0000*/ 	.byte	0x04, 0x37
        /*0002*/ 	.short	(.L_16 - .L_15)
.L_15:
        /*0004*/ 	.word	0x00000081


	//----- nvinfo : EIATTR_KPARAM_INFO
	.align		4
.L_16:
        /*0008*/ 	.byte	0x04, 0x17
        /*000a*/ 	.short	(.L_18 - .L_17)
.L_17:
        /*000c*/ 	.word	0x00000000
        /*0010*/ 	.short	0x0004
        /*0012*/ 	.short	0x0020
        /*0014*/ 	.byte	0x00, 0xf4, 0x21, 0x00


	//----- nvinfo : EIATTR_KPARAM_INFO
	.align		4
.L_18:
        /*0018*/ 	.byte	0x04, 0x17
        /*001a*/ 	.short	(.L_20 - .L_19)
.L_19:
        /*001c*/ 	.word	0x00000000
        /*0020*/ 	.short	0x0003
        /*0022*/ 	.short	0x0018
        /*0024*/ 	.byte	0x00, 0xf4, 0x21, 0x00


	//----- nvinfo : EIATTR_KPARAM_INFO
	.align		4
.L_20:
        /*0028*/ 	.byte	0x04, 0x17
        /*002a*/ 	.short	(.L_22 - .L_21)
.L_21:
        /*002c*/ 	.word	0x00000000
        /*0030*/ 	.short	0x0002
        /*0032*/ 	.short	0x0010
        /*0034*/ 	.byte	0x00, 0xf4, 0x21, 0x00


	//----- nvinfo : EIATTR_KPARAM_INFO
	.align		4
.L_22:
        /*0038*/ 	.byte	0x04, 0x17
        /*003a*/ 	.short	(.L_24 - .L_23)
.L_23:
        /*003c*/ 	.word	0x00000000
        /*0040*/ 	.short	0x0001
        /*0042*/ 	.short	0x0008
        /*0044*/ 	.byte	0x00, 0xf4, 0x21, 0x00


	//----- nvinfo : EIATTR_KPARAM_INFO
	.align		4
.L_24:
        /*0048*/ 	.byte	0x04, 0x17
        /*004a*/ 	.short	(.L_26 - .L_25)
.L_25:
        /*004c*/ 	.word	0x00000000
        /*0050*/ 	.short	0x0000
        /*0052*/ 	.short	0x0000
        /*0054*/ 	.byte	0x00, 0xf4, 0x21, 0x00


	//----- nvinfo : EIATTR_AT_ENTRY_FRAGMENTS
	.align		4
.L_26:
        /*0058*/ 	.byte	0x04, 0x4f
        /*005a*/ 	.short	(.L_28 - .L_27)


	//   ....[0]....
.L_27:
        /*005c*/ 	.word	0x00000004


	//----- nvinfo : EIATTR_RESERVED_SMEM_USED
	.align		4
.L_28:
        /*0060*/ 	.byte	0x01, 0x41
	.zero		2


	//----- nvinfo : EIATTR_SPARSE_MMA_MASK
	.align		4
        /*0064*/ 	.byte	0x03, 0x50
        /*0066*/ 	.short	0x0000


	//----- nvinfo : EIATTR_TCGEN05_1CTA_USED
	.align		4
        /*0068*/ 	.byte	0x01, 0x51
	.zero		2


	//----- nvinfo : EIATTR_MAXREG_COUNT
	.align		4
        /*006c*/ 	.byte	0x03, 0x1b
        /*006e*/ 	.short	0x00ff


	//----- nvinfo : EIATTR_NUM_BARRIERS
	.align		4
        /*0070*/ 	.byte	0x02, 0x4c
        /*0072*/ 	.byte	0x01
	.zero		1


	//----- nvinfo : EIATTR_INT_WARP_WIDE_INSTR_OFFSETS
	.align		4
        /*0074*/ 	.byte	0x04, 0x31
        /*0076*/ 	.short	(.L_30 - .L_29)


	//   ....[0]....
.L_29:
        /*0078*/ 	.word	0x00001260


	//   ....[1]....
        /*007c*/ 	.word	0x00001270


	//   ....[2]....
        /*0080*/ 	.word	0x00001700


	//   ....[3]....
        /*0084*/ 	.word	0x00001710


	//   ....[4]....
        /*0088*/ 	.word	0x000032d0


	//   ....[5]....
        /*008c*/ 	.word	0x00003320


	//----- nvinfo : EIATTR_COOP_GROUP_MASK_REGIDS
	.align		4
.L_30:
        /*0090*/ 	.byte	0x04, 0x29
        /*0092*/ 	.short	(.L_32 - .L_31)


	//   ....[0]....
.L_31:
        /*0094*/ 	.word	0xffffffff


	//   ....[1]....
        /*0098*/ 	.word	0xffffffff


	//   ....[2]....
        /*009c*/ 	.word	0xffffffff


	//   ....[3]....
        /*00a0*/ 	.word	0xffffffff


	//----- nvinfo : EIATTR_COOP_GROUP_INSTR_OFFSETS
	.align		4
.L_32:
        /*00a4*/ 	.byte	0x04, 0x28
        /*00a6*/ 	.short	(.L_34 - .L_33)


	//   ....[0]....
.L_33:
        /*00a8*/ 	.word	0x00000050


	//   ....[1]....
        /*00ac*/ 	.word	0x00000310


	//   ....[2]....
        /*00b0*/ 	.word	0x00003160


	//   ....[3]....
        /*00b4*/ 	.word	0x000033d0


	//----- nvinfo : EIATTR_VRC_CTA_INIT_COUNT
	.align		4
.L_34:
        /*00b8*/ 	.byte	0x02, 0x4a
        /*00ba*/ 	.byte	0x80
	.zero		1


	//----- nvinfo : EIATTR_MBARRIER_INSTR_OFFSETS
	.align		4
        /*00bc*/ 	.byte	0x04, 0x39
        /*00be*/ 	.short	(.L_36 - .L_35)


	//   ....[0]....
.L_35:
        /*00c0*/ 	.word	0x00001550
        /*00c4*/ 	.word	0x000000ff
        /*00c8*/ 	.word	0x00003000
        /*00cc*/ 	.short	0x0100
        /*00ce*/ 	.byte	0x07
	.zero		1


	//   ....[1]....
        /*00d0*/ 	.word	0x000017a0
        /*00d4*/ 	.word	0x000000ff
        /*00d8*/ 	.word	0x00003000
        /*00dc*/ 	.short	0x010a
        /*00de*/ 	.byte	0x07
	.zero		1


	//   ....[2]....
        /*00e0*/ 	.word	0x000018f0
        /*00e4*/ 	.word	0x000000ff
        /*00e8*/ 	.word	0x00003000
        /*00ec*/ 	.short	0x0108
        /*00ee*/ 	.byte	0x07
	.zero		1


	//   ....[3]....
        /*00f0*/ 	.word	0x000033f0
        /*00f4*/ 	.word	0x000000ff
        /*00f8*/ 	.word	0x00003000
        /*00fc*/ 	.short	0x010a
        /*00fe*/ 	.byte	0x07
	.zero		1


	//----- nvinfo : EIATTR_NUM_MBARRIERS
	.align		4
.L_36:
        /*0100*/ 	.byte	0x03, 0x38
        /*0102*/ 	.short	0x0001


	//----- nvinfo : EIATTR_EXIT_INSTR_OFFSETS
	.align		4
        /*0104*/ 	.byte	0x04, 0x1c
        /*0106*/ 	.short	(.L_38 - .L_37)


	//   ....[0]....
.L_37:
        /*0108*/ 	.word	0x000033e0


	//----- nvinfo : EIATTR_REQNTID
	.align		4
.L_38:
        /*010c*/ 	.byte	0x04, 0x10
        /*010e*/ 	.short	(.L_40 - .L_39)
.L_39:
        /*0110*/ 	.word	0x00000100
        /*0114*/ 	.word	0x00000001
        /*0118*/ 	.word	0x00000001


	//----- nvinfo : EIATTR_CRS_STACK_SIZE
	.align		4
.L_40:
        /*011c*/ 	.byte	0x04, 0x1e
        /*011e*/ 	.short	(.L_42 - .L_41)
.L_41:
        /*0120*/ 	.word	0x00000000


	//----- nvinfo : EIATTR_CBANK_PARAM_SIZE
	.align		4
.L_42:
        /*0124*/ 	.byte	0x03, 0x19
        /*0126*/ 	.short	0x0028


	//----- nvinfo : EIATTR_PARAM_CBANK
	.align		4
        /*0128*/ 	.byte	0x04, 0x0a
        /*012a*/ 	.short	(.L_44 - .L_43)
	.align		4
.L_43:
        /*012c*/ 	.word	index@(.nv.constant0.gluon_mma)
        /*0130*/ 	.short	0x0380
        /*0132*/ 	.short	0x0028


	//----- nvinfo : EIATTR_SW_WAR
	.align		4
.L_44:
        /*0134*/ 	.byte	0x04, 0x36
        /*0136*/ 	.short	(.L_46 - .L_45)
.L_45:
        /*0138*/ 	.word	0x00000008
.L_46:


//--------------------- .nv.compat                --------------------------
	.section	.nv.compat,"",@"SHT_CUDA_COMPAT_INFO"
	.align	4
        /*0000*/ 	.byte	0x02, 0x02, 0x02, 0x00, 0x02, 0x05, 0x05, 0x00, 0x02, 0x03, 0x00, 0x00, 0x02, 0x06, 0x01, 0x00


//--------------------- .nv.callgraph             --------------------------
	.section	.nv.callgraph,"",@"SHT_CUDA_CALLGRAPH"
	.align	4
	.sectionentsize	8
	.align		4
        /*0000*/ 	.word	0x00000000
	.align		4
        /*0004*/ 	.word	0xffffffff
	.align		4
        /*0008*/ 	.word	0x00000000
	.align		4
        /*000c*/ 	.word	0xfffffffe
	.align		4
        /*0010*/ 	.word	0x00000000
	.align		4
        /*0014*/ 	.word	0xfffffffd
	.align		4
        /*0018*/ 	.word	0x00000000
	.align		4
        /*001c*/ 	.word	0xfffffffc


//--------------------- .text.gluon_mma           --------------------------
	.section	.text.gluon_mma,"ax",@progbits
	.align	128
        .global         gluon_mma
        .type           gluon_mma,@function
        .size           gluon_mma,(.L_x_15 - gluon_mma)
        .other          gluon_mma,@"STO_CUDA_ENTRY STV_DEFAULT"
gluon_mma:
.text.gluon_mma:
[----:B------:R-:W0:Y:S01]  /*0000*/  LDC R1, c[0x0][0x37c] ;  /* 0x0000df00ff017b82 */ /* 0x000e220000000800 */
[----:B------:R-:W1:Y:S02]  /*0010*/  S2R R2, SR_TID.X ;  /* 0x0000000000027919 */ /* 0x000e640000002100 */
[----:B-1----:R-:W-:-:S13]  /*0020*/  ISETP.GE.U32.AND P1, PT, R2, 0x20, PT ;  /* 0x000000200200780c */ /* 0x002fda0003f26070 */
[----:B------:R-:W-:Y:S05]  /*0030*/  @P1 BRA `(.L_x_0) ;  /* 0x0000000000b81947 */ /* 0x000fea0003800000 */
[----:B------:R-:W1:Y:S01]  /*0040*/  S2UR UR6, SR_CgaCtaId ;  /* 0x00000000000679c3 */ /* 0x000e620000008800 */
[----:B------:R-:W-:Y:S01]  /*0050*/  NOP ;  /* 0x0000000000007918 */ /* 0x000fe20000000000 */
[----:B------:R-:W-:Y:S02]  /*0060*/  UMOV UR4, 0x40 ;  /* 0x0000004000047882 */ /* 0x000fe40000000000 */
[----:B-1----:R-:W-:-:S09]  /*0070*/  ULEA UR4, UR6, UR4, 0x18 ;  /* 0x0000000406047291 */ /* 0x002fd2000f8ec0ff */
[----:B------:R-:W1:Y:S01]  /*0080*/  LDS.U8 R0, [UR4] ;  /* 0x00000004ff007984 */ /* 0x000e620008000000 */
[----:B------:R-:W-:Y:S02]  /*0090*/  UMOV UR4, 0x400 ;  /* 0x0000040000047882 */ /* 0x000fe40000000000 */
[----:B------:R-:W-:Y:S01]  /*00a0*/  ULEA UR4, UR6, UR4, 0x18 ;  /* 0x0000000406047291 */ /* 0x000fe2000f8ec0ff */
[----:B-1----:R-:W-:-:S13]  /*00b0*/  ISETP.NE.AND P0, PT, R0, RZ, PT ;  /* 0x000000ff0000720c */ /* 0x002fda0003f05270 */
[----:B------:R-:W-:Y:S05]  /*00c0*/  @P0 BRA `(.L_x_1) ;  /* 0x00000000007c0947 */ /* 0x000fea0003800000 */
[----:B------:R-:W-:-:S13]  /*00d0*/  ELECT P0, URZ, PT ;  /* 0x0000000000ff782f */ /* 0x000fda0003800000 */
[----:B------:R-:W-:Y:S05]  /*00e0*/  @!P0 BRA `(.L_x_2) ;  /* 0x0000000000848947 */ /* 0x000fea0003800000 */
[----:B------:R-:W-:Y:S01]  /*00f0*/  UMOV UR5, 0x8 ;  /* 0x0000000800057882 */ /* 0x000fe20000000000 */
[----:B------:R-:W-:Y:S02]  /*0100*/  IMAD.MOV.U32 R5, RZ, RZ, 0x1 ;  /* 0x00000001ff057424 */ /* 0x000fe400078e00ff */
[----:B------:R-:W-:Y:S02]  /*0110*/  IMAD.MOV.U32 R3, RZ, RZ, 0xff ;  /* 0x000000ffff037424 */ /* 0x000fe400078e00ff */
[----:B------:R-:W-:Y:S04]  /*0120*/  DEPBAR.LE SB1, 0x36 ;  /* 0x00009d800000791a */ /* 0x000fe80000000000 */
[----:B------:R-:W1:Y:S02]  /*0130*/  UTCATOMSWS.FIND_AND_SET.ALIGN UP0, UR5, UR5 ;  /* 0x00000005000575e3 */ /* 0x000e640008000800 */
[----:B-1----:R-:W-:-:S04]  /*0140*/  PLOP3.LUT P0, PT, PT, PT, UP0, 0x80, 0x8 ;  /* 0x000000000008781c */ /* 0x002fc80003f0f008 */
[----:B------:R-:W-:-:S04]  /*0150*/  SEL R0, RZ, 0xffffffff, !P0 ;  /* 0xffffffffff007807 */ /* 0x000fc80004000000 */
[----:B------:R-:W-:Y:S01]  /*0160*/  ISETP.NE.AND P0, PT, R0, RZ, PT ;  /* 0x000000ff0000720c */ /* 0x000fe20003f05270 */
[----:B------:R-:W-:-:S12]  /*0170*/  IMAD.U32 R0, RZ, RZ, UR5 ;  /* 0x00000005ff007e24 */ /* 0x000fd8000f8e00ff */
[----:B------:R-:W-:Y:S05]  /*0180*/  @P0 BRA `(.L_x_3) ;  /* 0x0000000000240947 */ /* 0x000fea0003800000 */
.L_x_4:
[----:B------:R-:W-:Y:S05]  /*0190*/  NANOSLEEP 0x64 ;  /* 0x000000640000795d */ /* 0x000fea0003800000 */
[----:B------:R-:W-:-:S05]  /*01a0*/  UMOV UR5, 0x8 ;  /* 0x0000000800057882 */ /* 0x000fca0000000000 */
[----:B------:R-:W-:Y:S04]  /*01b0*/  DEPBAR.LE SB1, 0x36 ;  /* 0x00009d800000791a */ /* 0x000fe80000000000 */
[----:B------:R-:W1:Y:S02]  /*01c0*/  UTCATOMSWS.FIND_AND_SET.ALIGN UP0, UR5, UR5 ;  /* 0x00000005000575e3 */ /* 0x000e640008000800 */
[----:B-1----:R-:W-:-:S04]  /*01d0*/  PLOP3.LUT P0, PT, PT, PT, UP0, 0x80, 0x8 ;  /* 0x000000000008781c */ /* 0x002fc80003f0f008 */
[----:B------:R-:W-:-:S04]  /*01e0*/  SEL R0, RZ, 0xffffffff, !P0 ;  /* 0xffffffffff007807 */ /* 0x000fc80004000000 */
[----:B------:R-:W-:Y:S01]  /*01f0*/  ISETP.NE.AND P0, PT, R0, RZ, PT ;  /* 0x000000ff0000720c */ /* 0x000fe20003f05270 */
[----:B------:R-:W-:-:S12]  /*0200*/  IMAD.U32 R0, RZ, RZ, UR5 ;  /* 0x00000005ff007e24 */ /* 0x000fd8000f8e00ff */
[----:B------:R-:W-:Y:S05]  /*0210*/  @!P0 BRA `(.L_x_4) ;  /* 0xfffffffc00dc8947 */ /* 0x000fea000383ffff */
.L_x_3:
[C---:B------:R-:W-:Y:S01]  /*0220*/  VIADD R4, R0.reuse, 0x10 ;  /* 0x0000001000047836 */ /* 0x040fe20000000000 */
[----:B------:R-:W-:Y:S01]  /*0230*/  UMOV UR5, 0x50 ;  /* 0x0000005000057882 */ /* 0x000fe20000000000 */
[----:B------:R-:W-:Y:S01]  /*0240*/  SHF.L.U32 R3, R3, R0, RZ ;  /* 0x0000000003037219 */ /* 0x000fe200000006ff */
[----:B------:R-:W-:Y:S01]  /*0250*/  ULEA UR5, UR6, UR5, 0x18 ;  /* 0x0000000506057291 */ /* 0x000fe2000f8ec0ff */
[----:B------:R-:W-:Y:S01]  /*0260*/  IMAD.SHL.U32 R0, R0, 0x20, RZ ;  /* 0x0000002000007824 */ /* 0x000fe200078e00ff */
[----:B------:R-:W-:-:S04]  /*0270*/  SHF.L.U32 R4, R5, R4, RZ ;  /* 0x0000000405047219 */ /* 0x000fc800000006ff */
[----:B------:R-:W-:-:S05]  /*0280*/  LOP3.LUT R3, R4, R3, RZ, 0xfc, !PT ;  /* 0x0000000304037212 */ /* 0x000fca00078efcff */
[----:B------:R1:W-:Y:S04]  /*0290*/  ATOMS.OR RZ, [UR5], R3 ;  /* 0x00000003ffff798c */ /* 0x0003e8000b000005 */
[----:B------:R1:W-:Y:S01]  /*02a0*/  STS [UR4], R0 ;  /* 0x00000000ff007988 */ /* 0x0003e20008000804 */
[----:B------:R-:W-:Y:S05]  /*02b0*/  BRA `(.L_x_2) ;  /* 0x0000000000107947 */ /* 0x000fea0003800000 */
.L_x_1:
[----:B------:R-:W-:Y:S01]  /*02c0*/  IMAD.MOV.U32 R0, RZ, RZ, -0x1 ;  /* 0xffffffffff007424 */ /* 0x000fe200078e00ff */
[----:B------:R-:W-:-:S04]  /*02d0*/  MOV R4, 0x300 ;  /* 0x0000030000047802 */ /* 0x000fc80000000f00 */
[----:B------:R1:W-:Y:S03]  /*02e0*/  STS [UR4], R0 ;  /* 0x00000000ff007988 */ /* 0x0003e60008000804 */
[----:B01----:R-:W-:Y:S05]  /*02f0*/  CALL.REL.NOINC `($__internal_1_$__cuda_sm10x_tcgen05_guardrail_trap_phase_invalid_during_alloc) ;  /* 0x0000003000547944 */ /* 0x003fea0003c00000 */
.L_x_2:
[----:B------:R-:W-:Y:S05]  /*0300*/  WARPSYNC.ALL ;  /* 0x0000000000007948 */ /* 0x000fea0003800000 */
[----:B------:R-:W-:Y:S01]  /*0310*/  NOP ;  /* 0x0000000000007918 */ /* 0x000fe20000000000 */
.L_x_0:
[----:B------:R-:W2:Y:S01]  /*0320*/  LDC.64 R100, c[0x0][0x380] ;  /* 0x0000e000ff647b82 */ /* 0x000ea20000000a00 */
[----:B-1----:R-:W-:Y:S01]  /*0330*/  SHF.R.U32.HI R3, RZ, 0x5, R2 ;  /* 0x00000005ff037819 */ /* 0x002fe20000011602 */
[----:B------:R-:W-:Y:S01]  /*0340*/  UMOV UR7, 0x400 ;  /* 0x0000040000077882 */ /* 0x000fe20000000000 */
[----:B------:R-:W1:Y:S01]  /*0350*/  LDCU.64 UR14, c[0x0][0x358] ;  /* 0x00006b00ff0e77ac */ /* 0x000e620008000a00 */
[C---:B------:R-:W-:Y:S02]  /*0360*/  LOP3.LUT R177, R2.reuse, 0xe0, RZ, 0xc0, !PT ;  /* 0x000000e002b17812 */ /* 0x040fe400078ec0ff */
[----:B------:R-:W-:Y:S02]  /*0370*/  SGXT.U32 R3, R3, 0x3 ;  /* 0x000000030303781a */ /* 0x000fe40000000000 */
[----:B------:R-:W3:Y:S01]  /*0380*/  S2UR UR6, SR_CgaCtaId ;  /* 0x00000000000679c3 */ /* 0x000ee20000008800 */
[----:B------:R-:W-:Y:S02]  /*0390*/  LOP3.LUT R25, R2, 0xf, RZ, 0xc0, !PT ;  /* 0x0000000f02197812 */ /* 0x000fe400078ec0ff */
[----:B------:R-:W-:-:S02]  /*03a0*/  LOP3.LUT R203, R3, 0x30, RZ, 0xfc, !PT ;  /* 0x0000003003cb7812 */ /* 0x000fc400078efcff */
[C---:B------:R-:W-:Y:S02]  /*03b0*/  LOP3.LUT R161, R3.reuse, 0x58, RZ, 0xfc, !PT ;  /* 0x0000005803a17812 */ /* 0x040fe400078efcff */
[----:B------:R-:W-:Y:S01]  /*03c0*/  LOP3.LUT R139, R3, 0x80, RZ, 0xfc, !PT ;  /* 0x00000080038b7812 */ /* 0x000fe200078efcff */
[----:B------:R-:W-:Y:S01]  /*03d0*/  IMAD.SHL.U32 R12, R203, 0x10, RZ ;  /* 0x00000010cb0c7824 */ /* 0x000fe200078e00ff */
        /* <DEDUP_REMOVED lines=8> */
[-C--:B--2---:R-:W-:Y:S01]  /*0460*/  LEA R38, P2, R203, R100.reuse, 0x5 ;  /* 0x00000064cb267211 */ /* 0x084fe200078428ff */
[----:B------:R-:W-:Y:S01]  /*0470*/  IMAD.SHL.U32 R16, R199, 0x10, RZ ;  /* 0x00000010c7107824 */ /* 0x000fe200078e00ff */
[----:B------:R-:W-:Y:S01]  /*0480*/  LEA R32, P5, R209, R100, 0x5 ;  /* 0x00000064d1207211 */ /* 0x000fe200078a28ff */
[----:B------:R-:W-:Y:S01]  /*0490*/  IMAD.SHL.U32 R62, R159, 0x10, RZ ;  /* 0x000000109f3e7824 */ /* 0x000fe200078e00ff */
[----:B------:R-:W-:-:S02]  /*04a0*/  LEA.HI.X R39, R12, R101, RZ, 0x1, P2 ;  /* 0x000000650c277211 */ /* 0x000fc400010f0cff */
[-C--:B------:R-:W-:Y:S01]  /*04b0*/  LEA R48, P2, R161, R100.reuse, 0x5 ;  /* 0x00000064a1307211 */ /* 0x080fe200078428ff */
[----:B---3--:R-:W-:Y:S01]  /*04c0*/  ULEA UR7, UR6, UR7, 0x18 ;  /* 0x0000000706077291 */ /* 0x008fe2000f8ec0ff */
[-C--:B------:R-:W-:Y:S02]  /*04d0*/  LEA.HI.X R33, R6, R101.reuse, RZ, 0x1, P5 ;  /* 0x0000006506217211 */ /* 0x080fe400028f0cff */
[-C--:B------:R-:W-:Y:S02]  /*04e0*/  LEA.HI.X R49, R22, R101.reuse, RZ, 0x1, P2 ;  /* 0x0000006516317211 */ /* 0x080fe400010f0cff */
[-C--:B------:R-:W-:Y:S02]  /*04f0*/  LEA R58, P2, R139, R100.reuse, 0x5 ;  /* 0x000000648b3a7211 */ /* 0x080fe400078428ff */
[----:B------:R-:W-:Y:S02]  /*0500*/  LEA R42, P5, R199, R100, 0x5 ;  /* 0x00000064c72a7211 */ /* 0x000fe400078a28ff */
[----:B------:R-:W-:-:S02]  /*0510*/  LEA.HI.X R59, R68, R101, RZ, 0x1, P2 ;  /* 0x00000065443b7211 */ /* 0x000fc400010f0cff */
[-C--:B------:R-:W-:Y:S02]  /*0520*/  LEA R68, P2, R167, R100.reuse, 0x5 ;  /* 0x00000064a7447211 */ /* 0x080fe400078428ff */
[----:B------:R-:W-:Y:S02]  /*0530*/  LOP3.LUT R205, R3, 0x28, RZ, 0xfc, !PT ;  /* 0x0000002803cd7812 */ /* 0x000fe400078efcff */
[-C--:B------:R-:W-:Y:S01]  /*0540*/  LEA.HI.X R69, R78, R101.reuse, RZ, 0x1, P2 ;  /* 0x000000654e457211 */ /* 0x080fe200010f0cff */
[----:B------:R-:W-:Y:S01]  /*0550*/  BAR.SYNC.DEFER_BLOCKING 0x0 ;  /* 0x0000000000007b1d */ /* 0x000fe20000010000 */
[-C--:B------:R-:W-:Y:S01]  /*0560*/  IADD3 R26, P0, PT, R177, R100.reuse, RZ ;  /* 0x00000064b11a7210 */ /* 0x080fe20007f1e0ff */
[----:B------:R-:W-:Y:S01]  /*0570*/  IMAD.SHL.U32 R10, R205, 0x10, RZ ;  /* 0x00000010cd0a7824 */ /* 0x000fe200078e00ff */
[C---:B------:R-:W-:Y:S02]  /*0580*/  LOP3.LUT R71, R3.reuse, 0x8, RZ, 0xfc, !PT ;  /* 0x0000000803477812 */ /* 0x040fe400078efcff */
[----:B------:R-:W-:Y:S01]  /*0590*/  LOP3.LUT R207, R3, 0x20, RZ, 0xfc, !PT ;  /* 0x0000002003cf7812 */ /* 0x000fe200078efcff */
[----:B------:R-:W-:Y:S01]  /*05a0*/  IMAD.X R27, RZ, RZ, R101, P0 ;  /* 0x000000ffff1b7224 */ /* 0x000fe200000e0665 */
[----:B------:R-:W-:Y:S01]  /*05b0*/  LEA.HI.X R43, R16, R101, RZ, 0x1, P5 ;  /* 0x00000065102b7211 */ /* 0x000fe200028f0cff */
[----:B------:R-:W-:Y:S01]  /*05c0*/  IMAD.SHL.U32 R0, R71, 0x10, RZ ;  /* 0x0000001047007824 */ /* 0x000fe200078e00ff */
[-C--:B------:R-:W-:Y:S01]  /*05d0*/  LEA R52, P5, R159, R100.reuse, 0x5 ;  /* 0x000000649f347211 */ /* 0x080fe200078a28ff */
[----:B------:R-:W-:Y:S01]  /*05e0*/  IMAD.SHL.U32 R8, R207, 0x10, RZ ;  /* 0x00000010cf087824 */ /* 0x000fe200078e00ff */
[----:B------:R-:W-:Y:S01]  /*05f0*/  LOP3.LUT R165, R3, 0x50, RZ, 0xfc, !PT ;  /* 0x0000005003a57812 */ /* 0x000fe200078efcff */
[----:B------:R-:W-:Y:S01]  /*0600*/  IMAD.WIDE.U32 R32, R25, 0x2, R32 ;  /* 0x0000000219207825 */ /* 0x000fe200078e0020 */
[----:B------:R-:W-:-:S02]  /*0610*/  LEA R36, P3, R205, R100, 0x5 ;  /* 0x00000064cd247211 */ /* 0x000fc400078628ff */
[----:B------:R-:W-:Y:S01]  /*0620*/  LOP3.LUT R201, R3, 0x38, RZ, 0xfc, !PT ;  /* 0x0000003803c97812 */ /* 0x000fe200078efcff */
[----:B------:R-:W-:Y:S01]  /*0630*/  IMAD.SHL.U32 R20, R165, 0x10, RZ ;  /* 0x00000010a5147824 */ /* 0x000fe200078e00ff */
[----:B------:R-:W-:Y:S01]  /*0640*/  LOP3.LUT R197, R3, 0x48, RZ, 0xfc, !PT ;  /* 0x0000004803c57812 */ /* 0x000fe200078efcff */
[----:B------:R-:W-:Y:S01]  /*0650*/  IMAD.WIDE.U32 R26, R25, 0x2, R26 ;  /* 0x00000002191a7825 */ /* 0x000fe200078e001a */
[-C--:B------:R-:W-:Y:S02]  /*0660*/  LEA R28, P0, R71, R100.reuse, 0x5 ;  /* 0x00000064471c7211 */ /* 0x080fe400078028ff */
[-C--:B------:R-:W-:Y:S01]  /*0670*/  LEA R34, P4, R207, R100.reuse, 0x5 ;  /* 0x00000064cf227211 */ /* 0x080fe200078828ff */
[----:B------:R-:W-:Y:S01]  /*0680*/  IMAD.SHL.U32 R14, R201, 0x10, RZ ;  /* 0x00000010c90e7824 */ /* 0x000fe200078e00ff */
[-C--:B------:R-:W-:Y:S01]  /*0690*/  LEA.HI.X R53, R62, R101.reuse, RZ, 0x1, P5 ;  /* 0x000000653e357211 */ /* 0x080fe200028f0cff */
[----:B------:R-:W2:Y:S01]  /*06a0*/  LDS R78, [UR7] ;  /* 0x00000007ff4e7984 */ /* 0x000ea20008000800 */
[----:B------:R-:W-:Y:S01]  /*06b0*/  LOP3.LUT R135, R3, 0x78, RZ, 0xfc, !PT ;  /* 0x0000007803877812 */ /* 0x000fe200078efcff */
[----:B------:R-:W-:Y:S01]  /*06c0*/  IMAD.SHL.U32 R18, R197, 0x10, RZ ;  /* 0x00000010c5127824 */ /* 0x000fe200078e00ff */
[----:B------:R-:W-:Y:S01]  /*06d0*/  LEA.HI.X R37, R10, R101, RZ, 0x1, P3 ;  /* 0x000000650a257211 */ /* 0x000fe200018f0cff */
[----:B------:R-:W-:Y:S01]  /*06e0*/  BAR.SYNC.DEFER_BLOCKING 0x0 ;  /* 0x0000000000007b1d */ /* 0x000fe20000010000 */
[----:B------:R-:W-:Y:S01]  /*06f0*/  LEA R46, P3, R165, R100, 0x5 ;  /* 0x00000064a52e7211 */ /* 0x000fe200078628ff */
[----:B------:R-:W-:Y:S01]  /*0700*/  IMAD.SHL.U32 R66, R135, 0x10, RZ ;  /* 0x0000001087427824 */ /* 0x000fe200078e00ff */
[----:B------:R-:W-:-:S02]  /*0710*/  LOP3.LUT R175, R3, 0x60, RZ, 0xfc, !PT ;  /* 0x0000006003af7812 */ /* 0x000fc400078efcff */
[----:B------:R-:W-:Y:S02]  /*0720*/  LOP3.LUT R157, R3, 0x70, RZ, 0xfc, !PT ;  /* 0x00000070039d7812 */ /* 0x000fe400078efcff */
[-C--:B------:R-:W-:Y:S01]  /*0730*/  LEA.HI.X R29, R0, R101.reuse, RZ, 0x1, P0 ;  /* 0x00000065001d7211 */ /* 0x080fe200000f0cff */
[----:B------:R-:W-:Y:S01]  /*0740*/  IMAD.SHL.U32 R24, R175, 0x10, RZ ;  /* 0x00000010af187824 */ /* 0x000fe200078e00ff */
[----:B------:R-:W-:Y:S01]  /*0750*/  LEA.HI.X R35, R8, R101, RZ, 0x1, P4 ;  /* 0x0000006508237211 */ /* 0x000fe200020f0cff */
[----:B------:R-:W-:Y:S01]  /*0760*/  IMAD.SHL.U32 R64, R157, 0x10, RZ ;  /* 0x000000109d407824 */ /* 0x000fe200078e00ff */
[-C--:B------:R-:W-:Y:S01]  /*0770*/  LEA R40, P0, R201, R100.reuse, 0x5 ;  /* 0x00000064c9287211 */ /* 0x080fe200078028ff */
[----:B------:R-:W-:Y:S01]  /*0780*/  IMAD.WIDE.U32 R28, R25, 0x2, R28 ;  /* 0x00000002191c7825 */ /* 0x000fe200078e001c */
[----:B------:R-:W-:Y:S02]  /*0790*/  LEA R44, P4, R197, R100, 0x5 ;  /* 0x00000064c52c7211 */ /* 0x000fe400078828ff */
[----:B------:R-:W-:-:S02]  /*07a0*/  LOP3.LUT R211, R3, 0x10, RZ, 0xfc, !PT ;  /* 0x0000001003d37812 */ /* 0x000fc400078efcff */
[----:B------:R-:W-:Y:S02]  /*07b0*/  LOP3.LUT R133, R3, 0xa0, RZ, 0xfc, !PT ;  /* 0x000000a003857812 */ /* 0x000fe400078efcff */
[-C--:B------:R-:W-:Y:S01]  /*07c0*/  LEA.HI.X R47, R20, R101.reuse, RZ, 0x1, P3 ;  /* 0x00000065142f7211 */ /* 0x080fe200018f0cff */
[----:B------:R-:W-:Y:S01]  /*07d0*/  IMAD.SHL.U32 R4, R211, 0x10, RZ ;  /* 0x00000010d3047824 */ /* 0x000fe200078e00ff */
[-C--:B------:R-:W-:Y:S01]  /*07e0*/  LEA R56, P3, R135, R100.reuse, 0x5 ;  /* 0x0000006487387211 */ /* 0x080fe200078628ff */
[----:B------:R-:W-:Y:S01]  /*07f0*/  IMAD.SHL.U32 R76, R133, 0x10, RZ ;  /* 0x00000010854c7824 */ /* 0x000fe200078e00ff */
[C---:B------:R-:W-:Y:S01]  /*0800*/  LOP3.LUT R155, R3.reuse, 0x88, RZ, 0xfc, !PT ;  /* 0x00000088039b7812 */ /* 0x040fe200078efcff */
[----:B-1----:R1:W5:Y:S01]  /*0810*/  LDG.E.U16 R73, desc[UR14][R32.64] ;  /* 0x0000000e20497981 */ /* 0x002362000c1e1500 */
[----:B------:R-:W-:Y:S02]  /*0820*/  LOP3.LUT R153, R3, 0x98, RZ, 0xfc, !PT ;  /* 0x0000009803997812 */ /* 0x000fe400078efcff */
[-C--:B------:R-:W-:Y:S01]  /*0830*/  LEA.HI.X R41, R14, R101.reuse, RZ, 0x1, P0 ;  /* 0x000000650e297211 */ /* 0x080fe200000f0cff */
[----:B------:R-:W-:Y:S01]  /*0840*/  IMAD.SHL.U32 R70, R155, 0x10, RZ ;  /* 0x000000109b467824 */ /* 0x000fe200078e00ff */
[----:B------:R-:W-:Y:S01]  /*0850*/  LEA.HI.X R45, R18, R101, RZ, 0x1, P4 ;  /* 0x00000065122d7211 */ /* 0x000fe200020f0cff */
[----:B------:R-:W-:Y:S01]  /*0860*/  IMAD.SHL.U32 R74, R153, 0x10, RZ ;  /* 0x00000010994a7824 */ /* 0x000fe200078e00ff */
[----:B------:R-:W-:-:S02]  /*0870*/  LEA R50, P0, R175, R100, 0x5 ;  /* 0x00000064af327211 */ /* 0x000fc400078028ff */
[-C--:B------:R-:W-:Y:S01]  /*0880*/  LEA R54, P4, R157, R100.reuse, 0x5 ;  /* 0x000000649d367211 */ /* 0x080fe200078828ff */
[----:B-1----:R-:W-:Y:S01]  /*0890*/  IMAD.WIDE.U32 R32, R25, 0x2, R52 ;  /* 0x0000000219207825 */ /* 0x002fe200078e0034 */
[C---:B------:R-:W-:Y:S01]  /*08a0*/  LOP3.LUT R173, R3.reuse, 0x90, RZ, 0xfc, !PT ;  /* 0x0000009003ad7812 */ /* 0x040fe200078efcff */
[----:B------:R-:W1:Y:S01]  /*08b0*/  LDC.64 R52, c[0x0][0x388] ;  /* 0x0000e200ff347b82 */ /* 0x000e620000000a00 */
[----:B------:R-:W-:Y:S02]  /*08c0*/  LOP3.LUT R145, R3, 0xc8, RZ, 0xfc, !PT ;  /* 0x000000c803917812 */ /* 0x000fe400078efcff */
[----:B------:R-:W-:Y:S01]  /*08d0*/  LEA.HI.X R57, R66, R101, RZ, 0x1, P3 ;  /* 0x0000006542397211 */ /* 0x000fe200018f0cff */
[----:B------:R-:W-:Y:S01]  /*08e0*/  IMAD.SHL.U32 R72, R173, 0x10, RZ ;  /* 0x00000010ad487824 */ /* 0x000fe200078e00ff */
[-C--:B------:R-:W-:Y:S01]  /*08f0*/  LEA R30, P6, R211, R100.reuse, 0x5 ;  /* 0x00000064d31e7211 */ /* 0x080fe200078c28ff */
[----:B------:R-:W-:Y:S01]  /*0900*/  IMAD.SHL.U32 R86, R145, 0x10, RZ ;  /* 0x0000001091567824 */ /* 0x000fe200078e00ff */
[----:B------:R-:W-:-:S02]  /*0910*/  LEA R66, P3, R133, R100, 0x5 ;  /* 0x0000006485427211 */ /* 0x000fc400078628ff */
[C---:B------:R-:W-:Y:S02]  /*0920*/  LOP3.LUT R151, R3.reuse, 0xb0, RZ, 0xfc, !PT ;  /* 0x000000b003977812 */ /* 0x040fe400078efcff */
[C---:B------:R-:W-:Y:S02]  /*0930*/  LOP3.LUT R171, R3.reuse, 0xc0, RZ, 0xfc, !PT ;  /* 0x000000c003ab7812 */ /* 0x040fe400078efcff */
[----:B------:R-:W-:Y:S01]  /*0940*/  LOP3.LUT R137, R3, 0xf0, RZ, 0xfc, !PT ;  /* 0x000000f003897812 */ /* 0x000fe200078efcff */
[----:B------:R-:W-:Y:S01]  /*0950*/  IMAD.SHL.U32 R80, R151, 0x10, RZ ;  /* 0x0000001097507824 */ /* 0x000fe200078e00ff */
[-C--:B------:R-:W-:Y:S01]  /*0960*/  LEA.HI.X R51, R24, R101.reuse, RZ, 0x1, P0 ;  /* 0x0000006518337211 */ /* 0x080fe200000f0cff */
[----:B------:R-:W-:Y:S01]  /*0970*/  IMAD.SHL.U32 R84, R171, 0x10, RZ ;  /* 0x00000010ab547824 */ /* 0x000fe200078e00ff */
[----:B------:R-:W-:Y:S01]  /*0980*/  LEA.HI.X R55, R64, R101, RZ, 0x1, P4 ;  /* 0x0000006540377211 */ /* 0x000fe200020f0cff */
[----:B------:R3:W5:Y:S01]  /*0990*/  LDG.E.U16 R24, desc[UR14][R26.64] ;  /* 0x0000000e1a187981 */ /* 0x000762000c1e1500 */
[-C--:B------:R-:W-:Y:S01]  /*09a0*/  LEA R60, P0, R155, R100.reuse, 0x5 ;  /* 0x000000649b3c7211 */ /* 0x080fe200078028ff */
[----:B------:R-:W-:Y:S01]  /*09b0*/  IMAD.SHL.U32 R96, R137, 0x10, RZ ;  /* 0x0000001089607824 */ /* 0x000fe200078e00ff */
[----:B------:R-:W-:-:S02]  /*09c0*/  LEA R64, P4, R153, R100, 0x5 ;  /* 0x0000006499407211 */ /* 0x000fc400078828ff */
[C---:B------:R-:W-:Y:S02]  /*09d0*/  LOP3.LUT R149, R3.reuse, 0xb8, RZ, 0xfc, !PT ;  /* 0x000000b803957812 */ /* 0x040fe400078efcff */
[C---:B------:R-:W-:Y:S02]  /*09e0*/  LOP3.LUT R169, R3.reuse, 0xd8, RZ, 0xfc, !PT ;  /* 0x000000d803a97812 */ /* 0x040fe400078efcff */
[----:B------:R-:W-:Y:S01]  /*09f0*/  LOP3.LUT R141, R3, 0xd0, RZ, 0xfc, !PT ;  /* 0x000000d0038d7812 */ /* 0x000fe200078efcff */
[----:B---3--:R-:W-:Y:S01]  /*0a00*/  IMAD.WIDE.U32 R26, R25, 0x2, R40 ;  /* 0x00000002191a7825 */ /* 0x008fe200078e0028 */
[-C--:B------:R-:W-:Y:S01]  /*0a10*/  LEA.HI.X R31, R4, R101.reuse, RZ, 0x1, P6 ;  /* 0x00000065041f7211 */ /* 0x080fe200030f0cff */
[----:B------:R-:W5:Y:S01]  /*0a20*/  LDG.E.U16 R32, desc[UR14][R32.64] ;  /* 0x0000000e20207981 */ /* 0x000f62000c1e1500 */
[----:B------:R-:W-:Y:S01]  /*0a30*/  LEA.HI.X R67, R76, R101, RZ, 0x1, P3 ;  /* 0x000000654c437211 */ /* 0x000fe200018f0cff */
[----:B------:R-:W-:Y:S01]  /*0a40*/  IMAD.SHL.U32 R82, R149, 0x10, RZ ;  /* 0x0000001095527824 */ /* 0x000fe200078e00ff */
[-C--:B------:R-:W-:Y:S01]  /*0a50*/  LEA R62, P5, R173, R100.reuse, 0x5 ;  /* 0x00000064ad3e7211 */ /* 0x080fe200078a28ff */
[----:B------:R-:W-:Y:S01]  /*0a60*/  IMAD.SHL.U32 R90, R169, 0x10, RZ ;  /* 0x00000010a95a7824 */ /* 0x000fe200078e00ff */
[----:B------:R-:W-:-:S02]  /*0a70*/  LEA R16, P3, R145, R100, 0x5 ;  /* 0x0000006491107211 */ /* 0x000fc400078628ff */
[-C--:B------:R-:W-:Y:S01]  /*0a80*/  LEA.HI.X R61, R70, R101.reuse, RZ, 0x1, P0 ;  /* 0x00000065463d7211 */ /* 0x080fe200000f0cff */
[----:B------:R-:W-:Y:S01]  /*0a90*/  IMAD.SHL.U32 R88, R141, 0x10, RZ ;  /* 0x000000108d587824 */ /* 0x000fe200078e00ff */
[-C--:B------:R-:W-:Y:S01]  /*0aa0*/  LEA.HI.X R65, R74, R101.reuse, RZ, 0x1, P4 ;  /* 0x000000654a417211 */ /* 0x080fe200020f0cff */
[----:B------:R3:W5:Y:S01]  /*0ab0*/  LDG.E.U16 R70, desc[UR14][R28.64] ;  /* 0x0000000e1c467981 */ /* 0x000762000c1e1500 */
[-C--:B------:R-:W-:Y:S02]  /*0ac0*/  LEA R22, P0, R151, R100.reuse, 0x5 ;  /* 0x0000006497167211 */ /* 0x080fe400078028ff */
[----:B------:R-:W-:Y:S01]  /*0ad0*/  LEA R14, P4, R171, R100, 0x5 ;  /* 0x00000064ab0e7211 */ /* 0x000fe200078828ff */
[----:B------:R-:W-:Y:S01]  /*0ae0*/  IMAD.WIDE.U32 R30, R25, 0x2, R30 ;  /* 0x00000002191e7825 */ /* 0x000fe200078e001e */
[-C--:B------:R-:W-:Y:S02]  /*0af0*/  LEA.HI.X R63, R72, R101.reuse, RZ, 0x1, P5 ;  /* 0x00000065483f7211 */ /* 0x080fe400028f0cff */
[----:B------:R-:W-:-:S02]  /*0b00*/  LEA.HI.X R17, R86, R101, RZ, 0x1, P3 ;  /* 0x0000006556117211 */ /* 0x000fc400018f0cff */
[----:B------:R-:W-:Y:S01]  /*0b10*/  LOP3.LUT R147, R3, 0xe0, RZ, 0xfc, !PT ;  /* 0x000000e003937812 */ /* 0x000fe200078efcff */
[----:B---3--:R-:W-:Y:S01]  /*0b20*/  IMAD.WIDE.U32 R28, R25, 0x2, R42 ;  /* 0x00000002191c7825 */ /* 0x008fe200078e002a */
[-C--:B------:R-:W-:Y:S01]  /*0b30*/  LEA R4, P3, R137, R100.reuse, 0x5 ;  /* 0x0000006489047211 */ /* 0x080fe200078628ff */
[----:B------:R3:W5:Y:S01]  /*0b40*/  LDG.E.U16 R72, desc[UR14][R30.64] ;  /* 0x0000000e1e487981 */ /* 0x000762000c1e1500 */
[-C--:B------:R-:W-:Y:S01]  /*0b50*/  LEA R20, P5, R149, R100.reuse, 0x5 ;  /* 0x0000006495147211 */ /* 0x080fe200078a28ff */
[----:B------:R-:W-:Y:S01]  /*0b60*/  IMAD.WIDE.U32 R42, R25, 0x2, R46 ;  /* 0x00000002192a7825 */ /* 0x000fe200078e002e */
[-C--:B------:R-:W-:Y:S01]  /*0b70*/  LEA.HI.X R23, R80, R101.reuse, RZ, 0x1, P0 ;  /* 0x0000006550177211 */ /* 0x080fe200000f0cff */
[----:B------:R4:W5:Y:S01]  /*0b80*/  LDG.E.U16 R46, desc[UR14][R26.64] ;  /* 0x0000000e1a2e7981 */ /* 0x000962000c1e1500 */
[-C--:B------:R-:W-:Y:S01]  /*0b90*/  LEA.HI.X R15, R84, R101.reuse, RZ, 0x1, P4 ;  /* 0x00000065540f7211 */ /* 0x080fe200020f0cff */
[----:B------:R-:W-:Y:S01]  /*0ba0*/  IMAD.SHL.U32 R92, R147, 0x10, RZ ;  /* 0x00000010935c7824 */ /* 0x000fe200078e00ff */
[----:B------:R-:W-:Y:S01]  /*0bb0*/  LEA R8, P0, R169, R100, 0x5 ;  /* 0x00000064a9087211 */ /* 0x000fe200078028ff */
[----:B------:R0:W5:Y:S01]  /*0bc0*/  LDG.E.U16 R47, desc[UR14][R28.64] ;  /* 0x0000000e1c2f7981 */ /* 0x000162000c1e1500 */
[----:B------:R-:W-:Y:S01]  /*0bd0*/  LOP3.LUT R143, R3, 0xe8, RZ, 0xfc, !PT ;  /* 0x000000e8038f7812 */ /* 0x000fe200078efcff */
[----:B---3--:R-:W-:Y:S01]  /*0be0*/  IMAD.WIDE.U32 R30, R25, 0x2, R50 ;  /* 0x00000002191e7825 */ /* 0x008fe200078e0032 */
[----:B------:R-:W-:-:S02]  /*0bf0*/  LEA.HI.X R5, R96, R101, RZ, 0x1, P3 ;  /* 0x0000006560057211 */ /* 0x000fc400018f0cff */
[----:B------:R-:W-:Y:S01]  /*0c00*/  LOP3.LUT R3, R3, 0xf8, RZ, 0xfc, !PT ;  /* 0x000000f803037812 */ /* 0x000fe200078efcff */
[----:B----4-:R-:W-:Y:S01]  /*0c10*/  IMAD.WIDE.U32 R26, R25, 0x2, R60 ;  /* 0x00000002191a7825 */ /* 0x010fe200078e003c */
[-C--:B------:R-:W-:Y:S01]  /*0c20*/  LEA.HI.X R21, R82, R101.reuse, RZ, 0x1, P5 ;  /* 0x0000006552157211 */ /* 0x080fe200028f0cff */
[----:B------:R-:W5:Y:S01]  /*0c30*/  LDG.E.U16 R30, desc[UR14][R30.64] ;  /* 0x0000000e1e1e7981 */ /* 0x000f62000c1e1500 */
[-C--:B------:R-:W-:Y:S01]  /*0c40*/  LEA R18, P2, R141, R100.reuse, 0x5 ;  /* 0x000000648d127211 */ /* 0x080fe200078428ff */
[----:B0-----:R-:W-:Y:S01]  /*0c50*/  IMAD.WIDE.U32 R28, R25, 0x2, R62 ;  /* 0x00000002191c7825 */ /* 0x001fe200078e003e */
[-C--:B------:R-:W-:Y:S01]  /*0c60*/  LEA R10, P5, R147, R100.reuse, 0x5 ;  /* 0x00000064930a7211 */ /* 0x080fe200078a28ff */
[----:B------:R1:W5:Y:S01]  /*0c70*/  LDG.E.U16 R50, desc[UR14][R26.64] ;  /* 0x0000000e1a327981 */ /* 0x000362000c1e1500 */
[-C--:B------:R-:W-:Y:S01]  /*0c80*/  LEA.HI.X R9, R90, R101.reuse, RZ, 0x1, P0 ;  /* 0x000000655a097211 */ /* 0x080fe200000f0cff */
[----:B------:R-:W-:Y:S01]  /*0c90*/  IMAD.WIDE.U32 R14, R25, 0x2, R14 ;  /* 0x00000002190e7825 */ /* 0x000fe200078e000e */
[-C--:B------:R-:W-:Y:S01]  /*0ca0*/  LEA R12, P4, R143, R100.reuse, 0x5 ;  /* 0x000000648f0c7211 */ /* 0x080fe200078828ff */
[----:B------:R-:W5:Y:S01]  /*0cb0*/  LDG.E.U16 R28, desc[UR14][R28.64] ;  /* 0x0000000e1c1c7981 */ /* 0x000f62000c1e1500 */
[-C--:B------:R-:W-:Y:S01]  /*0cc0*/  LEA.HI.X R19, R88, R101.reuse, RZ, 0x1, P2 ;  /* 0x0000006558137211 */ /* 0x080fe200010f0cff */
[----:B------:R-:W-:Y:S01]  /*0cd0*/  IMAD.SHL.U32 R132, R177, 0x4, RZ ;  /* 0x00000004b1847824 */ /* 0x000fe200078e00ff */
[----:B------:R-:W-:Y:S01]  /*0ce0*/  LEA.HI.X R11, R92, R101, RZ, 0x1, P5 ;  /* 0x000000655c0b7211 */ /* 0x000fe200028f0cff */
[----:B------:R-:W-:Y:S01]  /*0cf0*/  IMAD.SHL.U32 R94, R143, 0x10, RZ ;  /* 0x000000108f5e7824 */ /* 0x000fe200078e00ff */
[----:B------:R-:W-:Y:S01]  /*0d00*/  LEA R6, P2, R3, R100, 0x5 ;  /* 0x0000006403067211 */ /* 0x000fe200078428ff */
[----:B------:R-:W-:Y:S01]  /*0d10*/  IMAD.WIDE.U32 R4, R25, 0x2, R4 ;  /* 0x0000000219047825 */ /* 0x000fe200078e0004 */
[----:B-1----:R-:W-:-:S02]  /*0d20*/  LEA R26, P0, R177, R52, 0x3 ;  /* 0x00000034b11a7211 */ /* 0x002fc400078018ff */
[----:B------:R-:W-:Y:S01]  /*0d30*/  LEA.HI.X R13, R94, R101, RZ, 0x1, P4 ;  /* 0x000000655e0d7211 */ /* 0x000fe200020f0cff */
[----:B------:R-:W-:Y:S01]  /*0d40*/  IMAD.SHL.U32 R98, R3, 0x10, RZ ;  /* 0x0000001003627824 */ /* 0x000fe200078e00ff */
[----:B------:R0:W5:Y:S01]  /*0d50*/  LDG.E.U16 R29, desc[UR14][R14.64] ;  /* 0x0000000e0e1d7981 */ /* 0x000162000c1e1500 */
[----:B------:R-:W-:Y:S01]  /*0d60*/  LEA.HI.X R27, R132, R53, RZ, 0x1, P0 ;  /* 0x00000035841b7211 */ /* 0x000fe200000f0cff */
[----:B------:R-:W-:Y:S02]  /*0d70*/  IMAD.SHL.U32 R0, R71, 0x80, RZ ;  /* 0x0000008047007824 */ /* 0x000fe400078e00ff */
[C---:B------:R-:W-:Y:S01]  /*0d80*/  IMAD.WIDE.U32 R40, R25.reuse, 0x2, R44 ;  /* 0x0000000219287825 */ /* 0x040fe200078e002c */
[----:B------:R-:W-:Y:S01]  /*0d90*/  LEA.HI.X R7, R98, R101, RZ, 0x1, P2 ;  /* 0x0000006562077211 */ /* 0x000fe200010f0cff */
[----:B------:R1:W5:Y:S02]  /*0da0*/  LDG.E.U16 R4, desc[UR14][R4.64] ;  /* 0x0000000e04047981 */ /* 0x000364000c1e1500 */
[----:B------:R-:W-:Y:S01]  /*0db0*/  IMAD.WIDE.U32 R22, R25, 0x2, R22 ;  /* 0x0000000219167825 */ /* 0x000fe200078e0016 */
[----:B0-----:R-:W-:-:S03]  /*0dc0*/  LEA R14, P0, R71, R52, 0x8 ;  /* 0x00000034470e7211 */ /* 0x001fc600078040ff */
[C---:B------:R-:W-:Y:S01]  /*0dd0*/  IMAD.WIDE.U32 R34, R25.reuse, 0x2, R34 ;  /* 0x0000000219227825 */ /* 0x040fe200078e0022 */
[----:B------:R-:W-:Y:S01]  /*0de0*/  LOP3.LUT R163, R2, 0x1f, RZ, 0xc0, !PT ;  /* 0x0000001f02a37812 */ /* 0x000fe200078ec0ff */
[----:B------:R-:W5:Y:S02]  /*0df0*/  LDG.E.U16 R22, desc[UR14][R22.64] ;  /* 0x0000000e16167981 */ /* 0x000f64000c1e1500 */
[C---:B------:R-:W-:Y:S01]  /*0e00*/  IMAD.WIDE.U32 R36, R25.reuse, 0x2, R36 ;  /* 0x0000000219247825 */ /* 0x040fe200078e0024 */
[----:B------:R-:W-:Y:S01]  /*0e10*/  LEA.HI.X R15, R0, R53, RZ, 0x1, P0 ;  /* 0x00000035000f7211 */ /* 0x000fe200000f0cff */
[----:B------:R0:W5:Y:S02]  /*0e20*/  LDG.E.U16 R74, desc[UR14][R34.64] ;  /* 0x0000000e224a7981 */ /* 0x000164000c1e1500 */
[C---:B------:R-:W-:Y:S01]  /*0e30*/  IMAD.WIDE.U32 R38, R25.reuse, 0x2, R38 ;  /* 0x0000000219267825 */ /* 0x040fe200078e0026 */
[----:B-1----:R-:W-:Y:S01]  /*0e40*/  SHF.R.U32.HI R5, RZ, 0x5, R2 ;  /* 0x00000005ff057819 */ /* 0x002fe20000011602 */
[----:B------:R1:W5:Y:S02]  /*0e50*/  LDG.E.U16 R75, desc[UR14][R36.64] ;  /* 0x0000000e244b7981 */ /* 0x000364000c1e1500 */
[----:B------:R-:W-:-:S04]  /*0e60*/  IMAD.WIDE.U32 R44, R25, 0x2, R48 ;  /* 0x00000002192c7825 */ /* 0x000fc800078e0030 */
[C---:B------:R-:W-:Y:S01]  /*0e70*/  IMAD.WIDE.U32 R8, R25.reuse, 0x2, R8 ;  /* 0x0000000219087825 */ /* 0x040fe200078e0008 */
[----:B------:R3:W5:Y:S03]  /*0e80*/  LDG.E.U16 R76, desc[UR14][R38.64] ;  /* 0x0000000e264c7981 */ /* 0x000766000c1e1500 */
[C---:B------:R-:W-:Y:S01]  /*0e90*/  IMAD.WIDE.U32 R10, R25.reuse, 0x2, R10 ;  /* 0x00000002190a7825 */ /* 0x040fe200078e000a */
[----:B------:R4:W5:Y:S01]  /*0ea0*/  LDG.E.U16 R48, desc[UR14][R40.64] ;  /* 0x0000000e28307981 */ /* 0x000962000c1e1500 */
[----:B------:R-:W-:Y:S02]  /*0eb0*/  LOP3.LUT R52, R2, 0x60, RZ, 0xc0, !PT ;  /* 0x0000006002347812 */ /* 0x000fe400078ec0ff */
[----:B------:R-:W-:Y:S01]  /*0ec0*/  IMAD.WIDE.U32 R20, R25, 0x2, R20 ;  /* 0x0000000219147825 */ /* 0x000fe200078e0014 */
[----:B------:R0:W5:Y:S01]  /*0ed0*/  LDG.E.U16 R49, desc[UR14][R42.64] ;  /* 0x0000000e2a317981 */ /* 0x000162000c1e1500 */
[----:B------:R-:W-:-:S02]  /*0ee0*/  R2UR UR12, R5 ;  /* 0x00000000050c72ca */ /* 0x000fc400000e0000 */
[C---:B------:R-:W-:Y:S01]  /*0ef0*/  IMAD.WIDE.U32 R16, R25.reuse, 0x2, R16 ;  /* 0x0000000219107825 */ /* 0x040fe200078e0010 */
[----:B------:R0:W5:Y:S01]  /*0f00*/  LDG.E.U16 R77, desc[UR14][R44.64] ;  /* 0x0000000e2c4d7981 */ /* 0x000162000c1e1500 */
[----:B------:R-:W-:Y:S02]  /*0f10*/  SHF.R.S32.HI R5, RZ, 0x7, R2 ;  /* 0x00000007ff057819 */ /* 0x000fe40000011402 */
[C---:B------:R-:W-:Y:S01]  /*0f20*/  IMAD.WIDE.U32 R18, R25.reuse, 0x2, R18 ;  /* 0x0000000219127825 */ /* 0x040fe200078e0012 */
[----:B------:R1:W5:Y:S03]  /*0f30*/  LDG.E.U16 R31, desc[UR14][R8.64] ;  /* 0x0000000e081f7981 */ /* 0x000366000c1e1500 */
[C---:B------:R-:W-:Y:S01]  /*0f40*/  IMAD.WIDE.U32 R12, R25.reuse, 0x2, R12 ;  /* 0x00000002190c7825 */ /* 0x040fe200078e000c */
[----:B------:R2:W5:Y:S03]  /*0f50*/  LDG.E.U16 R23, desc[UR14][R10.64] ;  /* 0x0000000e0a177981 */ /* 0x000566000c1e1500 */
[C---:B0-----:R-:W-:Y:S01]  /*0f60*/  IMAD.WIDE.U32 R34, R25.reuse, 0x2, R54 ;  /* 0x0000000219227825 */ /* 0x041fe200078e0036 */
[----:B------:R0:W5:Y:S03]  /*0f70*/  LDG.E.U16 R20, desc[UR14][R20.64] ;  /* 0x0000000e14147981 */ /* 0x000166000c1e1500 */
[C---:B-1----:R-:W-:Y:S01]  /*0f80*/  IMAD.WIDE.U32 R36, R25.reuse, 0x2, R56 ;  /* 0x0000000219247825 */ /* 0x042fe200078e0038 */
[----:B------:R0:W5:Y:S03]  /*0f90*/  LDG.E.U16 R16, desc[UR14][R16.64] ;  /* 0x0000000e10107981 */ /* 0x000166000c1e1500 */
[C---:B---3--:R-:W-:Y:S01]  /*0fa0*/  IMAD.WIDE.U32 R38, R25.reuse, 0x2, R58 ;  /* 0x0000000219267825 */ /* 0x048fe200078e003a */
[----:B------:R0:W5:Y:S03]  /*0fb0*/  LDG.E.U16 R18, desc[UR14][R18.64] ;  /* 0x0000000e12127981 */ /* 0x000166000c1e1500 */
[C---:B----4-:R-:W-:Y:S01]  /*0fc0*/  IMAD.WIDE.U32 R40, R25.reuse, 0x2, R64 ;  /* 0x0000000219287825 */ /* 0x050fe200078e0040 */
[----:B------:R0:W5:Y:S03]  /*0fd0*/  LDG.E.U16 R12, desc[UR14][R12.64] ;  /* 0x0000000e0c0c7981 */ /* 0x000166000c1e1500 */
[----:B------:R-:W-:-:S04]  /*0fe0*/  IMAD.WIDE.U32 R42, R25, 0x2, R66 ;  /* 0x00000002192a7825 */ /* 0x000fc800078e0042 */
[----:B------:R-:W-:-:S04]  /*0ff0*/  IMAD.WIDE.U32 R44, R25, 0x2, R68 ;  /* 0x00000002192c7825 */ /* 0x000fc800078e0044 */
[----:B------:R-:W-:Y:S01]  /*1000*/  IMAD.WIDE.U32 R6, R25, 0x2, R6 ;  /* 0x0000000219067825 */ /* 0x000fe200078e0006 */
[----:B------:R-:W-:Y:S01]  /*1010*/  SGXT R5, R5, 0x1 ;  /* 0x000000010505781a */ /* 0x000fe20000000200 */
[----:B------:R0:W5:Y:S02]  /*1020*/  LDG.E.U16 R34, desc[UR14][R34.64] ;  /* 0x0000000e22227981 */ /* 0x000164000c1e1500 */
[C---:B------:R-:W-:Y:S01]  /*1030*/  IMAD.WIDE.U32 R8, R163.reuse, 0x2, R26 ;  /* 0x00000002a3087825 */ /* 0x040fe200078e001a */
[----:B--2---:R-:W-:Y:S01]  /*1040*/  R2UR UR13, R78 ;  /* 0x000000004e0d72ca */ /* 0x004fe200000e0000 */
[----:B------:R0:W5:Y:S02]  /*1050*/  LDG.E.U16 R36, desc[UR14][R36.64] ;  /* 0x0000000e24247981 */ /* 0x000164000c1e1500 */
[----:B------:R-:W-:Y:S02]  /*1060*/  IMAD.WIDE.U32 R10, R163, 0x2, R14 ;  /* 0x00000002a30a7825 */ /* 0x000fe400078e000e */
[----:B------:R0:W5:Y:S02]  /*1070*/  LDG.E.U16 R38, desc[UR14][R38.64] ;  /* 0x0000000e26267981 */ /* 0x000164000c1e1500 */
[----:B------:R-:W-:-:S02]  /*1080*/  IMAD R52, R25, 0x2, R52 ;  /* 0x0000000219347824 */ /* 0x000fc400078e0234 */
[----:B------:R0:W5:Y:S04]  /*1090*/  LDG.E.U16 R40, desc[UR14][R40.64] ;  /* 0x0000000e28287981 */ /* 0x000168000c1e1500 */
[----:B------:R0:W5:Y:S01]  /*10a0*/  LDG.E.U16 R42, desc[UR14][R42.64] ;  /* 0x0000000e2a2a7981 */ /* 0x000162000c1e1500 */
[----:B------:R-:W-:-:S03]  /*10b0*/  LOP3.LUT R5, R52, 0x90, R5, 0x78, !PT ;  /* 0x0000009034057812 */ /* 0x000fc600078e7805 */
[----:B------:R0:W5:Y:S04]  /*10c0*/  LDG.E.U16 R44, desc[UR14][R44.64] ;  /* 0x0000000e2c2c7981 */ /* 0x000168000c1e1500 */
        /* <DEDUP_REMOVED lines=8> */
[----:B------:R0:W5:Y:S01]  /*1150*/  LDG.E.U16 R27, desc[UR14][R10.64+0xc0] ;  /* 0x0000c00e0a1b7981 */ /* 0x000162000c1e1500 */
[----:B------:R-:W-:Y:S05]  /*1160*/  @P1 BRA `(.L_x_5) ;  /* 0x0000000000181947 */ /* 0x000fea0003800000 */
[----:B------:R-:W-:Y:S01]  /*1170*/  ELECT P0, URZ, PT ;  /* 0x0000000000ff782f */ /* 0x000fe20003800000 */
[----:B0-----:R-:W-:Y:S01]  /*1180*/  IMAD.MOV.U32 R7, RZ, RZ, 0x1 ;  /* 0x00000001ff077424 */ /* 0x001fe200078e00ff */
[----:B------:R-:W-:Y:S01]  /*1190*/  UMOV UR4, 0x40 ;  /* 0x0000004000047882 */ /* 0x000fe20000000000 */
[----:B------:R-:W-:Y:S01]  /*11a0*/  UVIRTCOUNT.DEALLOC.SMPOOL 0x80 ;  /* 0x000000800000784c */ /* 0x000fe20000000000 */
[----:B------:R-:W-:-:S09]  /*11b0*/  ULEA UR4, UR6, UR4, 0x18 ;  /* 0x0000000406047291 */ /* 0x000fd2000f8ec0ff */
[----:B------:R1:W-:Y:S03]  /*11c0*/  @P0 STS.U8 [UR4], R7 ;  /* 0x00000007ff000988 */ /* 0x0003e60008000004 */
.L_x_5:
[----:B------:R-:W-:Y:S01]  /*11d0*/  LOP3.LUT P2, RZ, R2, 0xff, RZ, 0xc0, !PT ;  /* 0x000000ff02ff7812 */ /* 0x000fe2000784c0ff */
[----:B01----:R-:W-:Y:S01]  /*11e0*/  IMAD R7, R163, 0x2, R132 ;  /* 0x00000002a3077824 */ /* 0x003fe200078e0284 */
[----:B------:R-:W-:Y:S01]  /*11f0*/  SHF.R.U32.HI R134, RZ, 0x1, R177 ;  /* 0x00000001ff867819 */ /* 0x000fe200000116b1 */
[----:B------:R-:W-:Y:S01]  /*1200*/  UMOV UR4, 0x1 ;  /* 0x0000000100047882 */ /* 0x000fe20000000000 */
[----:B-----5:R-:W-:Y:S02]  /*1210*/  STS.U16 [R5+UR7+0x100], R70 ;  /* 0x0001004605007988 */ /* 0x020fe40008000407 */
[----:B------:R-:W-:Y:S02]  /*1220*/  LOP3.LUT R8, R7, R134, RZ, 0x3c, !PT ;  /* 0x0000008607087212 */ /* 0x000fe400078e3cff */
[----:B------:R-:W-:Y:S02]  /*1230*/  STS.U16 [R5+UR7+0x200], R72 ;  /* 0x0002004805007988 */ /* 0x000fe40008000407 */
[----:B------:R-:W-:-:S02]  /*1240*/  LOP3.LUT R10, R8, 0x40, RZ, 0x3c, !PT ;  /* 0x00000040080a7812 */ /* 0x000fc400078e3cff */
[----:B------:R-:W-:Y:S01]  /*1250*/  STS.U16 [R5+UR7+0x300], R73 ;  /* 0x0003004905007988 */ /* 0x000fe20008000407 */
[----:B------:R-:W-:Y:S01]  /*1260*/  VOTEU.ALL UP0, P2 ;  /* 0x0000000000ff7886 */ /* 0x000fe20001000000 */
[----:B------:R-:W-:Y:S02]  /*1270*/  VOTEU.ALL UP1, P2 ;  /* 0x0000000000ff7886 */ /* 0x000fe40001020000 */
[----:B------:R-:W-:Y:S02]  /*1280*/  STS.U16 [R5+UR7+0x400], R74 ;  /* 0x0004004a05007988 */ /* 0x000fe40008000407 */
[----:B------:R-:W-:-:S04]  /*1290*/  @!UP0 UIADD3 UR4, UPT, UPT, -UR4, 0x100000, URZ ;  /* 0x0010000004048890 */ /* 0x000fc8000fffe1ff */
[----:B------:R-:W-:Y:S02]  /*12a0*/  @!UP0 USHF.L.U32 UR5, UR4, 0xb, URZ ;  /* 0x0000000b04058899 */ /* 0x000fe400080006ff */
[----:B------:R-:W-:Y:S02]  /*12b0*/  @!UP0 USHF.L.U32 UR4, UR4, 0x1, URZ ;  /* 0x0000000104048899 */ /* 0x000fe400080006ff */
[----:B------:R-:W-:Y:S01]  /*12c0*/  UISETP.NE.U32.AND UP0, UPT, UR12, URZ, UPT ;  /* 0x000000ff0c00728c */ /* 0x000fe2000bf05070 */
[----:B------:R-:W-:Y:S04]  /*12d0*/  STS.U16 [R5+UR7+0x500], R75 ;  /* 0x0005004b05007988 */ /* 0x000fe80008000407 */
        /* <DEDUP_REMOVED lines=24> */
[----:B------:R0:W-:Y:S04]  /*1460*/  STS.U16 [R5+UR7+0x1e00], R4 ;  /* 0x001e000405007988 */ /* 0x0001e80008000407 */
[----:B------:R1:W-:Y:S04]  /*1470*/  STS.U16 [R5+UR7], R24 ;  /* 0x0000001805007988 */ /* 0x0003e80008000407 */
[----:B------:R1:W-:Y:S01]  /*1480*/  STS.U16 [R5+UR7+0x1f00], R6 ;  /* 0x001f000605007988 */ /* 0x0003e20008000407 */
[----:B0-----:R-:W-:-:S03]  /*1490*/  LOP3.LUT R4, R2, 0xff, RZ, 0xc0, !PT ;  /* 0x000000ff02047812 */ /* 0x001fc600078ec0ff */
[----:B------:R1:W-:Y:S04]  /*14a0*/  STS.U16 [R8+UR7+0x2000], R13 ;  /* 0x0020000d08007988 */ /* 0x0003e80008000407 */
[----:B------:R1:W-:Y:S04]  /*14b0*/  STS.U16 [R8+UR7+0x2800], R15 ;  /* 0x0028000f08007988 */ /* 0x0003e80008000407 */
[----:B------:R1:W-:Y:S04]  /*14c0*/  STS.U16 [R8+UR7+0x2400], R19 ;  /* 0x0024001308007988 */ /* 0x0003e80008000407 */
[----:B------:R1:W-:Y:S04]  /*14d0*/  STS.U16 [R8+UR7+0x2c00], R26 ;  /* 0x002c001a08007988 */ /* 0x0003e80008000407 */
[----:B------:R1:W-:Y:S04]  /*14e0*/  STS.U16 [R10+UR7+0x2000], R14 ;  /* 0x0020000e0a007988 */ /* 0x0003e80008000407 */
[----:B------:R1:W-:Y:S04]  /*14f0*/  STS.U16 [R10+UR7+0x2800], R17 ;  /* 0x002800110a007988 */ /* 0x0003e80008000407 */
[----:B------:R1:W-:Y:S04]  /*1500*/  STS.U16 [R10+UR7+0x2400], R21 ;  /* 0x002400150a007988 */ /* 0x0003e80008000407 */
[----:B------:R1:W-:Y:S01]  /*1510*/  STS.U16 [R10+UR7+0x2c00], R27 ;  /* 0x002c001b0a007988 */ /* 0x0003e20008000407 */
[----:B------:R0:W-:Y:S06]  /*1520*/  MEMBAR.ALL.CTA ;  /* 0x0000000000007992 */ /* 0x0001ec0000008000 */
[----:B0-----:R-:W-:Y:S04]  /*1530*/  FENCE.VIEW.ASYNC.S ;  /* 0x00000000000073c6 */ /* 0x001fe80000000000 */
[----:B------:R-:W0:Y:S02]  /*1540*/  FENCE.VIEW.ASYNC.S ;  /* 0x00000000000073c6 */ /* 0x000e240000000000 */
[----:B0-----:R1:W0:Y:S02]  /*1550*/  @!UP1 SYNCS.EXCH.64 URZ, [UR7+0x3000], UR4 ;  /* 0x0030000407ff95b2 */ /* 0x0012240008000100 */
[----:B0-----:R-:W-:Y:S06]  /*1560*/  BAR.SYNC.DEFER_BLOCKING 0x0 ;  /* 0x0000000000007b1d */ /* 0x001fec0000010000 */
[----:B-1----:R-:W-:Y:S05]  /*1570*/  BRA.U UP0, `(.L_x_6) ;  /* 0x0000000100507547 */ /* 0x002fea000b800000 */
[----:B------:R-:W-:Y:S02]  /*1580*/  UIADD3 UR5, UPT, UPT, UR7, 0x2000, URZ ;  /* 0x0000200007057890 */ /* 0x000fe4000fffe0ff */
[----:B------:R-:W-:Y:S02]  /*1590*/  USHF.R.U32.HI UR4, URZ, 0x4, UR7 ;  /* 0x00000004ff047899 */ /* 0x000fe40008011607 */
[----:B------:R-:W-:Y:S02]  /*15a0*/  USHF.R.U32.HI UR5, URZ, 0x4, UR5 ;  /* 0x00000004ff057899 */ /* 0x000fe40008011605 */
[----:B------:R-:W-:Y:S02]  /*15b0*/  USGXT.U32 UR4, UR4, 0xe ;  /* 0x0000000e0404789a */ /* 0x000fe40008000000 */
[----:B------:R-:W-:Y:S01]  /*15c0*/  USGXT.U32 UR8, UR5, 0xe ;  /* 0x0000000e0508789a */ /* 0x000fe20008000000 */
[----:B------:R-:W-:Y:S01]  /*15d0*/  UMOV UR10, 0xffffff00 ;  /* 0xffffff00000a7882 */ /* 0x000fe20000000000 */
[----:B------:R-:W-:Y:S01]  /*15e0*/  UMOV UR11, 0x3fffbfef ;  /* 0x3fffbfef000b7882 */ /* 0x000fe20000000000 */
[----:B------:R-:W-:Y:S01]  /*15f0*/  UMOV UR5, URZ ;  /* 0x000000ff00057c82 */ /* 0x000fe20008000000 */
[----:B------:R-:W-:-:S02]  /*1600*/  ULOP3.LUT UR8, UR8, 0x800000, URZ, 0xfc, !UPT ;  /* 0x0080000008087892 */ /* 0x000fc4000f8efcff */
[----:B------:R-:W-:Y:S02]  /*1610*/  UIADD3 UR16, UPT, UPT, UR13, 0x80, URZ ;  /* 0x000000800d107890 */ /* 0x000fe4000fffe0ff */
[----:B------:R-:W-:Y:S01]  /*1620*/  UIADD3.64 UR10, UPT, UPT, UR4, -UR10, URZ ;  /* 0x8000000a040a7297 */ /* 0x000fe2000fffe0ff */
[----:B------:R-:W-:Y:S01]  /*1630*/  UMOV UR18, 0x0 ;  /* 0x0000000000127882 */ /* 0x000fe20000000000 */
[----:B------:R-:W-:Y:S01]  /*1640*/  UMOV UR19, 0x8210010 ;  /* 0x0821001000137882 */ /* 0x000fe20000000000 */
[----:B------:R-:W-:Y:S01]  /*1650*/  UMOV UR5, 0xc0004010 ;  /* 0xc000401000057882 */ /* 0x000fe20000000000 */
[----:B------:R-:W-:Y:S01]  /*1660*/  UMOV UR9, 0x40004040 ;  /* 0x4000404000097882 */ /* 0x000fe20000000000 */
[----:B------:R-:W-:Y:S01]  /*1670*/  UMOV UR20, 0x0 ;  /* 0x0000000000147882 */ /* 0x000fe20000000000 */
[----:B------:R-:W-:Y:S01]  /*1680*/  UMOV UR21, 0x8210010 ;  /* 0x0821001000157882 */ /* 0x000fe20000000000 */
[----:B------:R0:W-:Y:S02]  /*1690*/  UTCHMMA gdesc[UR4], gdesc[UR8], tmem[UR13], tmem[UR18], idesc[UR19], !UPT ;  /* 0x00ff1208040075ea */ /* 0x0001e4000f80000d */
[----:B------:R0:W-:Y:S01]  /*16a0*/  UTCHMMA gdesc[UR10], gdesc[UR8], tmem[UR16], tmem[UR20], idesc[UR21], !UPT ;  /* 0x00ff14080a0075ea */ /* 0x0001e2000f800010 */
[----:B------:R-:W-:-:S02]  /*16b0*/  NOP ;  /* 0x0000000000007918 */ /* 0x000fc40000000000 */
.L_x_6:
[----:B------:R-:W-:Y:S01]  /*16c0*/  ELECT P0, URZ, PT ;  /* 0x0000000000ff782f */ /* 0x000fe20003800000 */
[----:B0-----:R-:W-:-:S03]  /*16d0*/  UIADD3 UR4, UPT, UPT, UR7, 0x3000, URZ ;  /* 0x0000300007047890 */ /* 0x001fc6000fffe0ff */
[----:B------:R-:W-:Y:S01]  /*16e0*/  ISETP.LT.U32.AND P0, PT, R4, 0x20, P0 ;  /* 0x000000200400780c */ /* 0x000fe20000701070 */
[----:B------:R-:W-:-:S12]  /*16f0*/  UMOV UR5, URZ ;  /* 0x000000ff00057c82 */ /* 0x000fd80008000000 */
[----:B------:R-:W-:Y:S01]  /*1700*/  VOTEU.ANY UP0, P0 ;  /* 0x0000000000ff7886 */ /* 0x000fe20000000100 */
[----:B------:R-:W-:-:S04]  /*1710*/  VOTEU.ANY UP1, P0 ;  /* 0x0000000000ff7886 */ /* 0x000fc80000020100 */
[----:B------:R-:W-:Y:S01]  /*1720*/  @UP0 UMOV UR8, UR4 ;  /* 0x0000000400080c82 */ /* 0x000fe20008000000 */
[----:B------:R-:W-:Y:S01]  /*1730*/  USHF.L.U32 UR4, UR12, 0x15, URZ ;  /* 0x000000150c047899 */ /* 0x000fe200080006ff */
[----:B------:R0:W-:Y:S01]  /*1740*/  @UP1 UTCBAR [UR8], URZ ;  /* 0x000000ff080013e9 */ /* 0x0001e200080000ff */
[----:B------:R-:W-:Y:S01]  /*1750*/  BAR.SYNC.DEFER_BLOCKING 0x0 ;  /* 0x0000000000007b1d */ /* 0x000fe20000010000 */
[----:B------:R-:W-:Y:S02]  /*1760*/  USHF.L.U32 UR5, UR12, 0x5, URZ ;  /* 0x000000050c057899 */ /* 0x000fe400080006ff */
[----:B------:R-:W-:Y:S02]  /*1770*/  ULOP3.LUT UR4, UR4, 0x600000, URZ, 0xc0, !UPT ;  /* 0x0060000004047892 */ /* 0x000fe4000f8ec0ff */
[----:B------:R-:W-:-:S04]  /*1780*/  ULOP3.LUT UR5, UR5, 0x80, URZ, 0xc0, !UPT ;  /* 0x0000008005057892 */ /* 0x000fc8000f8ec0ff */
[----:B------:R-:W-:Y:S01]  /*1790*/  UIADD3 UR4, UPT, UPT, UR5, UR4, UR13 ;  /* 0x0000000405047290 */ /* 0x000fe2000fffe00d */
[----:B------:R-:W1:Y:S02]  /*17a0*/  SYNCS.PHASECHK.TRANS64.TRYWAIT P0, [UR7+0x3000], RZ ;  /* 0x003000ffff0075a7 */ /* 0x000e640008001107 */
[----:B01----:R-:W-:Y:S09]  /*17b0*/  @!P0 BRA `(.L_x_7) ;  /* 0x0000001c000c8947 */ /* 0x003ff20003800000 */
.L_x_11:
[----:B------:R-:W-:Y:S01]  /*17c0*/  BAR.SYNC.DEFER_BLOCKING 0x0 ;  /* 0x0000000000007b1d */ /* 0x000fe20000010000 */
[C---:B------:R-:W-:Y:S02]  /*17d0*/  IMAD.SHL.U32 R136, R2.reuse, 0x1000, RZ ;  /* 0x0000100002887824 */ /* 0x040fe400078e00ff */
[----:B------:R-:W-:Y:S02]  /*17e0*/  IMAD.SHL.U32 R179, R2, 0x10, RZ ;  /* 0x0000001002b37824 */ /* 0x000fe400078e00ff */
[----:B------:R-:W-:Y:S01]  /*17f0*/  IMAD.SHL.U32 R177, R177, 0x80, RZ ;  /* 0x00000080b1b17824 */ /* 0x000fe200078e00ff */
[----:B------:R-:W-:Y:S01]  /*1800*/  LOP3.LUT R2, R136, 0x7000, RZ, 0xc0, !PT ;  /* 0x0000700088027812 */ /* 0x000fe200078ec0ff */
[C---:B------:R-:W-:Y:S01]  /*1810*/  IMAD.SHL.U32 R136, R163.reuse, 0x10, RZ ;  /* 0x00000010a3887824 */ /* 0x040fe200078e00ff */
[----:B------:R-:W0:Y:S01]  /*1820*/  LDTM.x128 R4, tmem[UR4] ;  /* 0x00000004000479ee */ /* 0x000e2200083c0000 */
[----:B------:R-:W1:Y:S01]  /*1830*/  LDCU.64 UR8, c[0x0][0x390] ;  /* 0x00007200ff0877ac */ /* 0x000e620008000a00 */
[----:B------:R-:W-:Y:S01]  /*1840*/  LOP3.LUT R2, R2, 0xff0, R179, 0xf8, !PT ;  /* 0x00000ff002027812 */ /* 0x000fe200078ef8b3 */
[----:B------:R-:W-:Y:S01]  /*1850*/  IMAD.SHL.U32 R163, R163, 0x4, RZ ;  /* 0x00000004a3a37824 */ /* 0x000fe200078e00ff */
[----:B------:R-:W-:Y:S01]  /*1860*/  LOP3.LUT R134, R134, R177, R136, 0x1e, !PT ;  /* 0x000000b186867212 */ /* 0x000fe200078e1e88 */
[----:B------:R-:W2:Y:S01]  /*1870*/  LDCU.64 UR10, c[0x0][0x390] ;  /* 0x00007200ff0a77ac */ /* 0x000ea20008000a00 */
[----:B------:R-:W-:-:S02]  /*1880*/  LOP3.LUT R140, R2, 0x10, RZ, 0x3c, !PT ;  /* 0x00000010028c7812 */ /* 0x000fc400078e3cff */
[C---:B------:R-:W-:Y:S01]  /*1890*/  LOP3.LUT R138, R2.reuse, 0x20, RZ, 0x3c, !PT ;  /* 0x00000020028a7812 */ /* 0x040fe200078e3cff */
[----:B------:R-:W3:Y:S01]  /*18a0*/  LDCU.64 UR16, c[0x0][0x390] ;  /* 0x00007200ff1077ac */ /* 0x000ee20008000a00 */
[C---:B------:R-:W-:Y:S02]  /*18b0*/  LOP3.LUT R136, R2.reuse, 0x30, RZ, 0x3c, !PT ;  /* 0x0000003002887812 */ /* 0x040fe400078e3cff */
[C---:B------:R-:W-:Y:S01]  /*18c0*/  LOP3.LUT R142, R2.reuse, 0x40, RZ, 0x3c, !PT ;  /* 0x00000040028e7812 */ /* 0x040fe200078e3cff */
[----:B------:R-:W4:Y:S01]  /*18d0*/  LDCU.64 UR18, c[0x0][0x390] ;  /* 0x00007200ff1277ac */ /* 0x000f220008000a00 */
[C---:B------:R-:W-:Y:S01]  /*18e0*/  LOP3.LUT R144, R2.reuse, 0x50, RZ, 0x3c, !PT ;  /* 0x0000005002907812 */ /* 0x040fe200078e3cff */
[----:B------:R-:W0:Y:S01]  /*18f0*/  @!P2 SYNCS.CCTL.IV [UR7+0x3000] ;  /* 0x00300000ff00a9b1 */ /* 0x000e220008000007 */
[----:B------:R-:W-:Y:S01]  /*1900*/  NOP ;  /* 0x0000000000007918 */ /* 0x000fe20000000000 */
[----:B0-----:R-:W-:Y:S01]  /*1910*/  BAR.SYNC.DEFER_BLOCKING 0x0 ;  /* 0x0000000000007b1d */ /* 0x001fe20000010000 */
[----:B------:R-:W-:-:S02]  /*1920*/  LOP3.LUT R146, R2, 0x60, RZ, 0x3c, !PT ;  /* 0x0000006002927812 */ /* 0x000fc400078e3cff */
[----:B------:R-:W-:Y:S02]  /*1930*/  LOP3.LUT R148, R2, 0x70, RZ, 0x3c, !PT ;  /* 0x0000007002947812 */ /* 0x000fe400078e3cff */
[----:B-1----:R-:W-:Y:S01]  /*1940*/  LEA R160, P0, R211, UR8, 0x9 ;  /* 0x00000008d3a07c11 */ /* 0x002fe2000f8048ff */
[----:B------:R-:W0:Y:S01]  /*1950*/  LDCU.64 UR20, c[0x0][0x390] ;  /* 0x00007200ff1477ac */ /* 0x000e220008000a00 */
[----:B---3--:R-:W-:Y:S01]  /*1960*/  LEA R156, P2, R207, UR16, 0x9 ;  /* 0x00000010cf9c7c11 */ /* 0x008fe2000f8448ff */
[----:B------:R-:W1:Y:S01]  /*1970*/  LDCU.64 UR22, c[0x0][0x390] ;  /* 0x00007200ff1677ac */ /* 0x000e620008000a00 */
[----:B------:R-:W3:Y:S01]  /*1980*/  LDCU.64 UR24, c[0x0][0x390] ;  /* 0x00007200ff1877ac */ /* 0x000ee20008000a00 */
[----:B------:R-:W5:Y:S01]  /*1990*/  LDCU.64 UR26, c[0x0][0x390] ;  /* 0x00007200ff1a77ac */ /* 0x000f620008000a00 */
[----:B------:R-:W0:Y:S01]  /*19a0*/  LDCU.64 UR28, c[0x0][0x390] ;  /* 0x00007200ff1c77ac */ /* 0x000e220008000a00 */
[----:B------:R-:W-:Y:S01]  /*19b0*/  STS.128 [R2+UR7], R4 ;  /* 0x0000000402007988 */ /* 0x000fe20008000c07 */
[----:B------:R-:W0:Y:S03]  /*19c0*/  LDCU.64 UR30, c[0x0][0x390] ;  /* 0x00007200ff1e77ac */ /* 0x000e260008000a00 */
        /* <DEDUP_REMOVED lines=13> */
[----:B------:R-:W-:Y:S06]  /*1aa0*/  BAR.SYNC.DEFER_BLOCKING 0x0 ;  /* 0x0000000000007b1d */ /* 0x000fec0000010000 */
[----:B------:R-:W0:Y:S04]  /*1ab0*/  LDSM.16.M88.4 R4, [R134+UR7] ;  /* 0x000000078604783b */ /* 0x000e280008000200 */
[----:B------:R-:W-:Y:S04]  /*1ac0*/  LDSM.16.M88.4 R184, [R134+UR7+0x200] ;  /* 0x0002000786b8783b */ /* 0x000fe80008000200 */
[----:B------:R-:W-:Y:S04]  /*1ad0*/  LDSM.16.M88.4 R180, [R134+UR7+0x400] ;  /* 0x0004000786b4783b */ /* 0x000fe80008000200 */
[----:B------:R-:W-:Y:S04]  /*1ae0*/  LDSM.16.M88.4 R176, [R134+UR7+0x600] ;  /* 0x0006000786b0783b */ /* 0x000fe80008000200 */
[----:B------:R-:W-:Y:S04]  /*1af0*/  LDSM.16.M88.4 R20, [R134+UR7+0x800] ;  /* 0x000800078614783b */ /* 0x000fe80008000200 */
[----:B------:R-:W-:Y:S04]  /*1b00*/  LDSM.16.M88.4 R16, [R134+UR7+0xa00] ;  /* 0x000a00078610783b */ /* 0x000fe80008000200 */
[----:B------:R-:W-:Y:S04]  /*1b10*/  LDSM.16.M88.4 R12, [R134+UR7+0xc00] ;  /* 0x000c0007860c783b */ /* 0x000fe80008000200 */
[----:B------:R-:W-:Y:S01]  /*1b20*/  LDSM.16.M88.4 R8, [R134+UR7+0xe00] ;  /* 0x000e00078608783b */ /* 0x000fe20008000200 */
[----:B------:R-:W-:Y:S06]  /*1b30*/  BAR.SYNC.DEFER_BLOCKING 0x0 ;  /* 0x0000000000007b1d */ /* 0x000fec0000010000 */
[----:B------:R-:W-:Y:S04]  /*1b40*/  STS.128 [R2+UR7], R36 ;  /* 0x0000002402007988 */ /* 0x000fe80008000c07 */
[----:B------:R-:W-:Y:S04]  /*1b50*/  STS.128 [R140+UR7], R40 ;  /* 0x000000288c007988 */ /* 0x000fe80008000c07 */
[----:B------:R-:W-:Y:S04]  /*1b60*/  STS.128 [R138+UR7], R44 ;  /* 0x0000002c8a007988 */ /* 0x000fe80008000c07 */
[----:B------:R-:W-:Y:S04]  /*1b70*/  STS.128 [R136+UR7], R48 ;  /* 0x0000003088007988 */ /* 0x000fe80008000c07 */
[----:B------:R-:W-:Y:S04]  /*1b80*/  STS.128 [R142+UR7], R52 ;  /* 0x000000348e007988 */ /* 0x000fe80008000c07 */
[----:B------:R-:W-:Y:S04]  /*1b90*/  STS.128 [R144+UR7], R56 ;  /* 0x0000003890007988 */ /* 0x000fe80008000c07 */
[----:B------:R-:W-:Y:S04]  /*1ba0*/  STS.128 [R146+UR7], R60 ;  /* 0x0000003c92007988 */ /* 0x000fe80008000c07 */
        /* <DEDUP_REMOVED lines=14> */
[----:B------:R0:W-:Y:S04]  /*1c90*/  STS.128 [R136+UR7], R80 ;  /* 0x0000005088007988 */ /* 0x0001e80008000c07 */
[----:B------:R-:W-:Y:S04]  /*1ca0*/  STS.128 [R142+UR7], R84 ;  /* 0x000000548e007988 */ /* 0x000fe80008000c07 */
[----:B------:R-:W-:Y:S04]  /*1cb0*/  STS.128 [R144+UR7], R88 ;  /* 0x0000005890007988 */ /* 0x000fe80008000c07 */
[----:B------:R-:W-:Y:S04]  /*1cc0*/  STS.128 [R146+UR7], R92 ;  /* 0x0000005c92007988 */ /* 0x000fe80008000c07 */
[----:B------:R-:W-:Y:S01]  /*1cd0*/  STS.128 [R148+UR7], R96 ;  /* 0x0000006094007988 */ /* 0x000fe20008000c07 */
[----:B0-----:R-:W-:-:S02]  /*1ce0*/  IMAD.SHL.U32 R80, R211, 0x80, RZ ;  /* 0x00000080d3507824 */ /* 0x001fc400078e00ff */
[----:B------:R-:W-:Y:S01]  /*1cf0*/  IMAD.SHL.U32 R81, R205, 0x80, RZ ;  /* 0x00000080cd517824 */ /* 0x000fe200078e00ff */
[----:B------:R-:W-:Y:S02]  /*1d00*/  BAR.SYNC.DEFER_BLOCKING 0x0 ;  /* 0x0000000000007b1d */ /* 0x000fe40000010000 */
[----:B------:R-:W-:Y:S01]  /*1d10*/  LEA.HI.X R162, R80, UR9, RZ, 0x2, P0 ;  /* 0x0000000950a27c11 */ /* 0x000fe200080f14ff */
[----:B------:R-:W-:Y:S01]  /*1d20*/  IMAD.SHL.U32 R80, R207, 0x80, RZ ;  /* 0x00000080cf507824 */ /* 0x000fe200078e00ff */
[C---:B--2---:R-:W-:Y:S02]  /*1d30*/  LEA R158, P0, R209.reuse, UR10, 0x9 ;  /* 0x0000000ad19e7c11 */ /* 0x044fe4000f8048ff */
[----:B------:R-:W0:Y:S01]  /*1d40*/  LDCU.64 UR8, c[0x0][0x390] ;  /* 0x00007200ff0877ac */ /* 0x000e220008000a00 */
[----:B------:R-:W2:Y:S04]  /*1d50*/  LDSM.16.M88.4 R48, [R134+UR7] ;  /* 0x000000078630783b */ /* 0x000ea80008000200 */
        /* <DEDUP_REMOVED lines=8> */
[----:B------:R0:W-:Y:S04]  /*1de0*/  STS.128 [R2+UR7], R100 ;  /* 0x0000006402007988 */ /* 0x0001e80008000c07 */
[----:B------:R-:W-:Y:S04]  /*1df0*/  STS.128 [R140+UR7], R104 ;  /* 0x000000688c007988 */ /* 0x000fe80008000c07 */
[----:B------:R1:W-:Y:S04]  /*1e00*/  STS.128 [R138+UR7], R108 ;  /* 0x0000006c8a007988 */ /* 0x0003e80008000c07 */
[----:B------:R2:W-:Y:S01]  /*1e10*/  STS.128 [R136+UR7], R112 ;  /* 0x0000007088007988 */ /* 0x0005e20008000c07 */
[----:B0-----:R-:W-:-:S03]  /*1e20*/  IMAD.SHL.U32 R2, R209, 0x80, RZ ;  /* 0x00000080d1027824 */ /* 0x001fc600078e00ff */
[----:B------:R3:W-:Y:S04]  /*1e30*/  STS.128 [R142+UR7], R116 ;  /* 0x000000748e007988 */ /* 0x0007e80008000c07 */
[----:B------:R-:W-:Y:S01]  /*1e40*/  STS.128 [R144+UR7], R120 ;  /* 0x0000007890007988 */ /* 0x000fe20008000c07 */
[----:B-1----:R-:W-:Y:S01]  /*1e50*/  LEA.HI.X R111, R80, UR17, RZ, 0x2, P2 ;  /* 0x00000011506f7c11 */ /* 0x002fe200090f14ff */
[----:B------:R-:W-:Y:S01]  /*1e60*/  IMAD.SHL.U32 R80, R201, 0x80, RZ ;  /* 0x00000080c9507824 */ /* 0x000fe200078e00ff */
[----:B----4-:R-:W-:Y:S01]  /*1e70*/  LEA R110, P3, R205, UR18, 0x9 ;  /* 0x00000012cd6e7c11 */ /* 0x010fe2000f8648ff */
[----:B------:R-:W0:Y:S01]  /*1e80*/  LDCU.64 UR16, c[0x0][0x390] ;  /* 0x00007200ff1077ac */ /* 0x000e220008000a00 */
[----:B--2---:R-:W-:Y:S01]  /*1e90*/  LEA.HI.X R113, R2, UR11, RZ, 0x2, P0 ;  /* 0x0000000b02717c11 */ /* 0x004fe200080f14ff */
[C---:B------:R-:W-:Y:S01]  /*1ea0*/  IMAD.SHL.U32 R2, R203.reuse, 0x80, RZ ;  /* 0x00000080cb027824 */ /* 0x040fe200078e00ff */
[----:B------:R-:W-:Y:S01]  /*1eb0*/  LEA R112, P0, R203, UR20, 0x9 ;  /* 0x00000014cb707c11 */ /* 0x000fe2000f8048ff */
[----:B------:R-:W1:Y:S01]  /*1ec0*/  LDCU.64 UR10, c[0x0][0x390] ;  /* 0x00007200ff0a77ac */ /* 0x000e620008000a00 */
[----:B------:R-:W-:Y:S01]  /*1ed0*/  LEA R114, P2, R201, UR22, 0x9 ;  /* 0x00000016c9727c11 */ /* 0x000fe2000f8448ff */
[----:B------:R1:W-:Y:S01]  /*1ee0*/  STS.128 [R146+UR7], R124 ;  /* 0x0000007c92007988 */ /* 0x0003e20008000c07 */
[----:B------:R-:W-:Y:S01]  /*1ef0*/  LEA.HI.X R107, R81, UR19, RZ, 0x2, P3 ;  /* 0x00000013516b7c11 */ /* 0x000fe200098f14ff */
[----:B------:R-:W-:Y:S01]  /*1f00*/  IMAD.SHL.U32 R81, R199, 0x80, RZ ;  /* 0x00000080c7517824 */ /* 0x000fe200078e00ff */
[----:B------:R-:W-:Y:S01]  /*1f10*/  LEA.HI.X R105, R2, UR21, RZ, 0x2, P0 ;  /* 0x0000001502697c11 */ /* 0x000fe200080f14ff */
[----:B------:R-:W-:Y:S01]  /*1f20*/  IMAD.SHL.U32 R2, R197, 0x80, RZ ;  /* 0x00000080c5027824 */ /* 0x000fe200078e00ff */
[----:B------:R-:W-:Y:S01]  /*1f30*/  LEA.HI.X R103, R80, UR23, RZ, 0x2, P2 ;  /* 0x0000001750677c11 */ /* 0x000fe200090f14ff */
[----:B------:R-:W-:Y:S01]  /*1f40*/  IMAD.SHL.U32 R80, R165, 0x80, RZ ;  /* 0x00000080a5507824 */ /* 0x000fe200078e00ff */
[----:B---3--:R-:W-:Y:S01]  /*1f50*/  LEA R116, P3, R199, UR24, 0x9 ;  /* 0x00000018c7747c11 */ /* 0x008fe2000f8648ff */
[----:B------:R-:W2:Y:S01]  /*1f60*/  LDCU.64 UR18, c[0x0][0x390] ;  /* 0x00007200ff1277ac */ /* 0x000ea20008000a00 */
[----:B-----5:R-:W-:Y:S01]  /*1f70*/  LEA R100, P0, R197, UR26, 0x9 ;  /* 0x0000001ac5647c11 */ /* 0x020fe2000f8048ff */
[----:B------:R0:W-:Y:S01]  /*1f80*/  STS.128 [R148+UR7], R128 ;  /* 0x0000008094007988 */ /* 0x0001e20008000c07 */
[----:B------:R-:W-:Y:S01]  /*1f90*/  BAR.SYNC.DEFER_BLOCKING 0x0 ;  /* 0x0000000000007b1d */ /* 0x000fe20000010000 */
[----:B------:R-:W-:Y:S01]  /*1fa0*/  LEA R102, P2, R165, UR28, 0x9 ;  /* 0x0000001ca5667c11 */ /* 0x000fe2000f8448ff */
[----:B------:R-:W-:Y:S01]  /*1fb0*/  IMAD.SHL.U32 R118, R132, 0x4, RZ ;  /* 0x0000000484767824 */ /* 0x000fe200078e00ff */
[----:B------:R-:W-:Y:S01]  /*1fc0*/  LEA.HI.X R101, R81, UR25, RZ, 0x2, P3 ;  /* 0x0000001951657c11 */ /* 0x000fe200098f14ff */
[----:B------:R-:W-:Y:S01]  /*1fd0*/  IMAD.SHL.U32 R81, R161, 0x80, RZ ;  /* 0x00000080a1517824 */ /* 0x000fe200078e00ff */
[----:B------:R-:W-:Y:S01]  /*1fe0*/  LEA.HI.X R93, R2, UR27, RZ, 0x2, P0 ;  /* 0x0000001b025d7c11 */ /* 0x000fe200080f14ff */
[----:B------:R-:W-:Y:S01]  /*1ff0*/  IMAD.SHL.U32 R2, R175, 0x80, RZ ;  /* 0x00000080af027824 */ /* 0x000fe200078e00ff */
[----:B------:R-:W-:Y:S01]  /*2000*/  LEA.HI.X R87, R80, UR29, RZ, 0x2, P2 ;  /* 0x0000001d50577c11 */ /* 0x000fe200090f14ff */
[----:B------:R-:W-:Y:S01]  /*2010*/  IMAD.SHL.U32 R80, R159, 0x80, RZ ;  /* 0x000000809f507824 */ /* 0x000fe200078e00ff */
[----:B------:R-:W-:Y:S01]  /*2020*/  LEA R104, P3, R161, UR30, 0x9 ;  /* 0x0000001ea1687c11 */ /* 0x000fe2000f8648ff */
[----:B------:R-:W3:Y:S01]  /*2030*/  LDCU.64 UR22, c[0x0][0x390] ;  /* 0x00007200ff1677ac */ /* 0x000ee20008000a00 */
[----:B------:R-:W-:-:S02]  /*2040*/  LEA R106, P0, R175, UR32, 0x9 ;  /* 0x00000020af6a7c11 */ /* 0x000fc4000f8048ff */
[----:B------:R-:W-:Y:S01]  /*2050*/  LEA R92, P2, R159, UR34, 0x9 ;  /* 0x000000229f5c7c11 */ /* 0x000fe2000f8448ff */
[----:B------:R-:W4:Y:S01]  /*2060*/  LDCU.64 UR24, c[0x0][0x390] ;  /* 0x00007200ff1877ac */ /* 0x000f220008000a00 */
[----:B------:R-:W-:Y:S01]  /*2070*/  LEA.HI.X R86, R81, UR31, RZ, 0x2, P3 ;  /* 0x0000001f51567c11 */ /* 0x000fe200098f14ff */
[----:B------:R-:W-:Y:S01]  /*2080*/  IMAD.SHL.U32 R81, R157, 0x80, RZ ;  /* 0x000000809d517824 */ /* 0x000fe200078e00ff */
[----:B------:R-:W-:Y:S01]  /*2090*/  LEA.HI.X R85, R2, UR33, RZ, 0x2, P0 ;  /* 0x0000002102557c11 */ /* 0x000fe200080f14ff */
[----:B------:R-:W-:Y:S01]  /*20a0*/  IMAD.SHL.U32 R2, R135, 0x80, RZ ;  /* 0x0000008087027824 */ /* 0x000fe200078e00ff */
[----:B------:R-:W-:Y:S01]  /*20b0*/  LEA.HI.X R84, R80, UR35, RZ, 0x2, P2 ;  /* 0x0000002350547c11 */ /* 0x000fe200090f14ff */
[----:B------:R-:W-:Y:S01]  /*20c0*/  IMAD.SHL.U32 R80, R139, 0x80, RZ ;  /* 0x000000808b507824 */ /* 0x000fe200078e00ff */
[----:B------:R-:W-:Y:S01]  /*20d0*/  LEA R94, P3, R157, UR36, 0x9 ;  /* 0x000000249d5e7c11 */ /* 0x000fe2000f8648ff */
[----:B------:R-:W5:Y:S01]  /*20e0*/  LDCU.64 UR28, c[0x0][0x390] ;  /* 0x00007200ff1c77ac */ /* 0x000f620008000a00 */
[----:B------:R-:W-:-:S02]  /*20f0*/  LEA R96, P0, R135, UR38, 0x9 ;  /* 0x0000002687607c11 */ /* 0x000fc4000f8048ff */
[----:B------:R-:W-:Y:S01]  /*2100*/  LEA R108, P2, R139, UR8, 0x9 ;  /* 0x000000088b6c7c11 */ /* 0x000fe2000f8448ff */
[----:B------:R-:W3:Y:S01]  /*2110*/  LDCU.64 UR32, c[0x0][0x390] ;  /* 0x00007200ff2077ac */ /* 0x000ee20008000a00 */
[----:B------:R-:W-:Y:S01]  /*2120*/  LEA.HI.X R95, R81, UR37, RZ, 0x2, P3 ;  /* 0x00000025515f7c11 */ /* 0x000fe200098f14ff */
[----:B------:R-:W-:Y:S01]  /*2130*/  IMAD.SHL.U32 R81, R155, 0x80, RZ ;  /* 0x000000809b517824 */ /* 0x000fe200078e00ff */
[----:B------:R-:W-:Y:S01]  /*2140*/  LEA.HI.X R97, R2, UR39, RZ, 0x2, P0 ;  /* 0x0000002702617c11 */ /* 0x000fe200080f14ff */
[----:B------:R-:W-:Y:S01]  /*2150*/  IMAD.SHL.U32 R2, R173, 0x80, RZ ;  /* 0x00000080ad027824 */ /* 0x000fe200078e00ff */
[----:B------:R-:W-:Y:S01]  /*2160*/  LEA.HI.X R109, R80, UR9, RZ, 0x2, P2 ;  /* 0x00000009506d7c11 */ /* 0x000fe200090f14ff */
[----:B------:R-:W4:Y:S01]  /*2170*/  LDCU.64 UR8, c[0x0][0x390] ;  /* 0x00007200ff0877ac */ /* 0x000f220008000a00 */
[----:B------:R-:W-:Y:S01]  /*2180*/  LEA R98, P3, R155, UR40, 0x9 ;  /* 0x000000289b627c11 */ /* 0x000fe2000f8648ff */
[----:B------:R-:W-:Y:S01]  /*2190*/  IMAD.SHL.U32 R80, R153, 0x80, RZ ;  /* 0x0000008099507824 */ /* 0x000fe200078e00ff */
[----:B-1----:R-:W-:Y:S01]  /*21a0*/  LEA R126, P0, R173, UR10, 0x9 ;  /* 0x0000000aad7e7c11 */ /* 0x002fe2000f8048ff */
[----:B------:R-:W1:Y:S01]  /*21b0*/  LDCU.64 UR20, c[0x0][0x390] ;  /* 0x00007200ff1477ac */ /* 0x000e620008000a00 */
[----:B------:R-:W-:Y:S01]  /*21c0*/  LEA.HI.X R99, R81, UR41, RZ, 0x2, P3 ;  /* 0x0000002951637c11 */ /* 0x000fe200098f14ff */
[----:B------:R-:W-:Y:S01]  /*21d0*/  IMAD.SHL.U32 R81, R133, 0x80, RZ ;  /* 0x0000008085517824 */ /* 0x000fe200078e00ff */
[----:B------:R-:W-:Y:S01]  /*21e0*/  LEA.HI.X R127, R2, UR11, RZ, 0x2, P0 ;  /* 0x0000000b027f7c11 */ /* 0x000fe200080f14ff */
[----:B------:R-:W1:Y:S01]  /*21f0*/  LDCU.64 UR10, c[0x0][0x390] ;  /* 0x00007200ff0a77ac */ /* 0x000e620008000a00 */
[----:B0-----:R-:W-:Y:S01]  /*2200*/  LEA R130, P2, R153, UR16, 0x9 ;  /* 0x0000001099827c11 */ /* 0x001fe2000f8448ff */
[----:B------:R-:W-:Y:S01]  /*2210*/  IMAD.SHL.U32 R2, R167, 0x80, RZ ;  /* 0x00000080a7027824 */ /* 0x000fe200078e00ff */
[----:B--2---:R-:W-:Y:S01]  /*2220*/  LEA R142, P3, R133, UR18, 0x9 ;  /* 0x00000012858e7c11 */ /* 0x004fe2000f8648ff */
[----:B------:R-:W0:Y:S01]  /*2230*/  LDCU.64 UR26, c[0x0][0x390] ;  /* 0x00007200ff1a77ac */ /* 0x000e220008000a00 */
[----:B------:R-:W-:Y:S01]  /*2240*/  LEA.HI.X R131, R80, UR17, RZ, 0x2, P2 ;  /* 0x0000001150837c11 */ /* 0x000fe200090f14ff */
[----:B------:R-:W-:Y:S01]  /*2250*/  IMAD.SHL.U32 R80, R151, 0x80, RZ ;  /* 0x0000008097507824 */ /* 0x000fe200078e00ff */
[----:B------:R-:W-:Y:S01]  /*2260*/  LEA.HI.X R133, R81, UR19, RZ, 0x2, P3 ;  /* 0x0000001351857c11 */ /* 0x000fe200098f14ff */
[----:B------:R-:W-:Y:S01]  /*2270*/  IMAD.SHL.U32 R81, R149, 0x80, RZ ;  /* 0x0000008095517824 */ /* 0x000fe200078e00ff */
[----:B---3--:R-:W-:Y:S01]  /*2280*/  LEA R140, P2, R151, UR22, 0x9 ;  /* 0x00000016978c7c11 */ /* 0x008fe2000f8448ff */
[----:B------:R-:W2:Y:S01]  /*2290*/  LDCU.64 UR30, c[0x0][0x390] ;  /* 0x00007200ff1e77ac */ /* 0x000ea20008000a00 */
[----:B----4-:R-:W-:-:S02]  /*22a0*/  LEA R144, P3, R149, UR24, 0x9 ;  /* 0x0000001895907c11 */ /* 0x010fc4000f8648ff */
[----:B------:R-:W-:Y:S01]  /*22b0*/  LEA.HI.X R83, R80, UR23, RZ, 0x2, P2 ;  /* 0x0000001750537c11 */ /* 0x000fe200090f14ff */
[----:B------:R-:W-:Y:S01]  /*22c0*/  IMAD.SHL.U32 R80, R145, 0x80, RZ ;  /* 0x0000008091507824 */ /* 0x000fe200078e00ff */
[----:B------:R-:W-:Y:S01]  /*22d0*/  LEA.HI.X R82, R81, UR25, RZ, 0x2, P3 ;  /* 0x0000001951527c11 */ /* 0x000fe200098f14ff */
[----:B------:R-:W-:Y:S01]  /*22e0*/  IMAD.SHL.U32 R81, R141, 0x80, RZ ;  /* 0x000000808d517824 */ /* 0x000fe200078e00ff */
[----:B-----5:R-:W-:Y:S01]  /*22f0*/  LEA R148, P2, R145, UR28, 0x9 ;  /* 0x0000001c91947c11 */ /* 0x020fe2000f8448ff */
[----:B------:R-:W3:Y:S01]  /*2300*/  LDCU.64 UR16, c[0x0][0x390] ;  /* 0x00007200ff1077ac */ /* 0x000ee20008000a00 */
[----:B------:R-:W-:Y:S02]  /*2310*/  LEA R150, P3, R141, UR8, 0x9 ;  /* 0x000000088d967c11 */ /* 0x000fe4000f8648ff */
[----:B------:R-:W-:Y:S01]  /*2320*/  LEA.HI.X R91, R80, UR29, RZ, 0x2, P2 ;  /* 0x0000001d505b7c11 */ /* 0x000fe200090f14ff */
[----:B------:R-:W-:Y:S01]  /*2330*/  IMAD.SHL.U32 R80, R147, 0x80, RZ ;  /* 0x0000008093507824 */ /* 0x000fe200078e00ff */
[----:B------:R-:W-:Y:S01]  /*2340*/  LEA.HI.X R90, R81, UR9, RZ, 0x2, P3 ;  /* 0x00000009515a7c11 */ /* 0x000fe200098f14ff */
[----:B------:R-:W4:Y:S01]  /*2350*/  LDCU.64 UR18, c[0x0][0x390] ;  /* 0x00007200ff1277ac */ /* 0x000f220008000a00 */
[----:B------:R-:W-:-:S02]  /*2360*/  IADD3 R118, P4, P5, R163, UR32, R118 ;  /* 0x00000020a3767c10 */ /* 0x000fc4000fd9e076 */
[----:B-1----:R-:W-:Y:S02]  /*2370*/  LEA R154, P3, R147, UR10, 0x9 ;  /* 0x0000000a939a7c11 */ /* 0x002fe4000f8648ff */
[----:B------:R-:W-:Y:S02]  /*2380*/  IADD3.X R119, PT, PT, RZ, UR33, RZ, P4, P5 ;  /* 0x00000021ff777c10 */ /* 0x000fe4000a7ea4ff */
[----:B------:R-:W-:Y:S02]  /*2390*/  LEA.HI.X R88, R80, UR11, RZ, 0x2, P3 ;  /* 0x0000000b50587c11 */ /* 0x000fe400098f14ff */
[C---:B------:R-:W-:Y:S01]  /*23a0*/  IADD3 R124, P4, PT, R163.reuse, R156, RZ ;  /* 0x0000009ca37c7210 */ /* 0x040fe20007f9e0ff */
[----:B------:R-:W-:Y:S01]  /*23b0*/  STG.E desc[UR14][R118.64], R4 ;  /* 0x0000000476007986 */ /* 0x000fe2000c10190e */
[C---:B------:R-:W-:Y:S02]  /*23c0*/  IADD3 R120, P3, PT, R163.reuse, R160, RZ ;  /* 0x000000a0a3787210 */ /* 0x040fe40007f7e0ff */
[C---:B------:R-:W-:Y:S01]  /*23d0*/  IADD3 R122, P6, PT, R163.reuse, R158, RZ ;  /* 0x0000009ea37a7210 */ /* 0x040fe20007fde0ff */
[----:B------:R-:W-:Y:S01]  /*23e0*/  IMAD.X R125, RZ, RZ, R111, P4 ;  /* 0x000000ffff7d7224 */ /* 0x000fe200020e066f */
        /* <DEDUP_REMOVED lines=20> */
[----:B------:R-:W-:Y:S01]  /*2530*/  IADD3 R108, P4, PT, R163, R108, RZ ;  /* 0x0000006ca36c7210 */ /* 0x000fe20007f9e0ff */
[----:B------:R-:W-:Y:S01]  /*2540*/  IMAD.X R93, RZ, RZ, R84, P5 ;  /* 0x000000ffff5d7224 */ /* 0x000fe200028e0654 */
[----:B------:R-:W-:Y:S01]  /*2550*/  LEA R138, P0, R167, UR20, 0x9 ;  /* 0x00000014a78a7c11 */ /* 0x000fe2000f8048ff */
[----:B------:R-:W1:Y:S01]  /*2560*/  LDSM.16.M88.4 R84, [R134+UR7] ;  /* 0x000000078654783b */ /* 0x000e620008000200 */
[----:B------:R-:W-:Y:S01]  /*2570*/  IMAD.X R95, RZ, RZ, R95, P3 ;  /* 0x000000ffff5f7224 */ /* 0x000fe200018e065f */
[----:B------:R-:W-:Y:S01]  /*2580*/  IADD3 R126, P3, PT, R163, R126, RZ ;  /* 0x0000007ea37e7210 */ /* 0x000fe20007f7e0ff */
[----:B------:R-:W-:Y:S01]  /*2590*/  IMAD.X R109, RZ, RZ, R109, P4 ;  /* 0x000000ffff6d7224 */ /* 0x000fe200020e066d */
[----:B------:R-:W-:Y:S01]  /*25a0*/  LEA.HI.X R129, R2, UR21, RZ, 0x2, P0 ;  /* 0x0000001502817c11 */ /* 0x000fe200080f14ff */
[----:B------:R-:W-:Y:S01]  /*25b0*/  IMAD.SHL.U32 R2, R171, 0x80, RZ ;  /* 0x00000080ab027824 */ /* 0x000fe200078e00ff */
[C---:B------:R-:W-:Y:S01]  /*25c0*/  IADD3 R98, P5, PT, R163.reuse, R98, RZ ;  /* 0x00000062a3627210 */ /* 0x040fe20007fbe0ff */
[----:B------:R-:W-:Y:S01]  /*25d0*/  IMAD.X R127, RZ, RZ, R127, P3 ;  /* 0x000000ffff7f7224 */ /* 0x000fe200018e067f */
[C---:B------:R-:W-:Y:S01]  /*25e0*/  IADD3 R138, P3, PT, R163.reuse, R138, RZ ;  /* 0x0000008aa38a7210 */ /* 0x040fe20007f7e0ff */
[----:B------:R-:W-:Y:S01]  /*25f0*/  STG.E desc[UR14][R118.64+0x80], R36 ;  /* 0x0000802476007986 */ /* 0x000fe2000c10190e */
[----:B------:R-:W-:Y:S01]  /*2600*/  IADD3 R130, P4, PT, R163, R130, RZ ;  /* 0x00000082a3827210 */ /* 0x000fe20007f9e0ff */
[----:B------:R-:W-:Y:S01]  /*2610*/  IMAD.X R99, RZ, RZ, R99, P5 ;  /* 0x000000ffff637224 */ /* 0x000fe200028e0663 */
[----:B0-----:R-:W-:Y:S01]  /*2620*/  LEA R146, P0, R171, UR26, 0x9 ;  /* 0x0000001aab927c11 */ /* 0x001fe2000f8048ff */
[----:B------:R-:W-:Y:S01]  /*2630*/  IMAD.X R139, RZ, RZ, R129, P3 ;  /* 0x000000ffff8b7224 */ /* 0x000fe200018e0681 */
[----:B------:R-:W-:Y:S01]  /*2640*/  IADD3 R132, P5, PT, R163, R142, RZ ;  /* 0x0000008ea3847210 */ /* 0x000fe20007fbe0ff */
[----:B------:R-:W-:Y:S01]  /*2650*/  IMAD.X R131, RZ, RZ, R131, P4 ;  /* 0x000000ffff837224 */ /* 0x000fe200020e0683 */
[----:B------:R-:W-:Y:S01]  /*2660*/  LEA.HI.X R128, R2, UR27, RZ, 0x2, P0 ;  /* 0x0000001b02807c11 */ /* 0x000fe200080f14ff */
[----:B------:R-:W-:Y:S01]  /*2670*/  IMAD.SHL.U32 R2, R169, 0x80, RZ ;  /* 0x00000080a9027824 */ /* 0x000fe200078e00ff */
[C---:B------:R-:W-:Y:S01]  /*2680*/  IADD3 R146, P3, PT, R163.reuse, R146, RZ ;  /* 0x00000092a3927210 */ /* 0x040fe20007f7e0ff */
[----:B------:R-:W-:Y:S01]  /*2690*/  IMAD.X R133, RZ, RZ, R133, P5 ;  /* 0x000000ffff857224 */ /* 0x000fe200028e0685 */
[----:B------:R-:W-:Y:S01]  /*26a0*/  IADD3 R140, P4, PT, R163, R140, RZ ;  /* 0x0000008ca38c7210 */ /* 0x000fe20007f9e0ff */
[----:B------:R-:W-:Y:S01]  /*26b0*/  STG.E desc[UR14][R118.64+0x100], R48 ;  /* 0x0001003076007986 */ /* 0x000fe2000c10190e */
[----:B--2---:R-:W-:Y:S01]  /*26c0*/  LEA R152, P2, R169, UR30, 0x9 ;  /* 0x0000001ea9987c11 */ /* 0x004fe2000f8448ff */
[----:B------:R-:W-:Y:S01]  /*26d0*/  IMAD.X R147, RZ, RZ, R128, P3 ;  /* 0x000000ffff937224 */ /* 0x000fe200018e0680 */
[C---:B------:R-:W-:Y:S01]  /*26e0*/  IADD3 R144, P5, PT, R163.reuse, R144, RZ ;  /* 0x00000090a3907210 */ /* 0x040fe20007fbe0ff */
[----:B------:R-:W-:Y:S01]  /*26f0*/  IMAD.X R141, RZ, RZ, R83, P4 ;  /* 0x000000ffff8d7224 */ /* 0x000fe200020e0653 */
[----:B------:R-:W-:Y:S01]  /*2700*/  LEA.HI.X R89, R2, UR31, RZ, 0x2, P2 ;  /* 0x0000001f02597c11 */ /* 0x000fe200090f14ff */
[----:B------:R-:W-:Y:S01]  /*2710*/  LDSM.16.M88.4 R156, [R134+UR7+0x600] ;  /* 0x00060007869c783b */ /* 0x000fe20008000200 */
[C---:B------:R-:W-:Y:S01]  /*2720*/  IADD3 R152, P3, PT, R163.reuse, R152, RZ ;  /* 0x00000098a3987210 */ /* 0x040fe20007f7e0ff */
[----:B------:R-:W-:Y:S01]  /*2730*/  IMAD.X R145, RZ, RZ, R82, P5 ;  /* 0x000000ffff917224 */ /* 0x000fe200028e0652 */
[C---:B------:R-:W-:Y:S01]  /*2740*/  IADD3 R148, P4, PT, R163.reuse, R148, RZ ;  /* 0x00000094a3947210 */ /* 0x040fe20007f9e0ff */
[----:B------:R-:W0:Y:S01]  /*2750*/  LDSM.16.M88.4 R80, [R134+UR7+0x200] ;  /* 0x000200078650783b */ /* 0x000e220008000200 */
[----:B------:R-:W-:Y:S01]  /*2760*/  LEA R164, P0, R0, UR4, 0x2 ;  /* 0x0000000400a47c11 */ /* 0x000fe2000f8010ff */
[----:B------:R-:W-:Y:S01]  /*2770*/  IMAD.X R153, RZ, RZ, R89, P3 ;  /* 0x000000ffff997224 */ /* 0x000fe200018e0659 */
[C---:B------:R-:W-:Y:S01]  /*2780*/  IADD3 R150, P5, PT, R163.reuse, R150, RZ ;  /* 0x00000096a3967210 */ /* 0x040fe20007fbe0ff */
[----:B------:R-:W-:Y:S01]  /*2790*/  IMAD.X R149, RZ, RZ, R91, P4 ;  /* 0x000000ffff957224 */ /* 0x000fe200020e065b */
[----:B------:R-:W-:-:S02]  /*27a0*/  IADD3 R154, P3, PT, R163, R154, RZ ;  /* 0x0000009aa39a7210 */ /* 0x000fc40007f7e0ff */
[----:B------:R-:W-:Y:S01]  /*27b0*/  LEA.HI.X R0, R0, UR5, RZ, 0x2, P0 ;  /* 0x0000000500007c11 */ /* 0x000fe200080f14ff */
[----:B------:R-:W-:Y:S01]  /*27c0*/  IMAD.X R151, RZ, RZ, R90, P5 ;  /* 0x000000ffff977224 */ /* 0x000fe200028e065a */
[C---:B------:R-:W-:Y:S01]  /*27d0*/  IADD3 R128, P4, PT, R163.reuse, R164, RZ ;  /* 0x000000a4a3807210 */ /* 0x040fe20007f9e0ff */
[----:B------:R-:W-:Y:S01]  /*27e0*/  IMAD.X R155, RZ, RZ, R88, P3 ;  /* 0x000000ffff9b7224 */ /* 0x000fe200018e0658 */
[----:B-1----:R-:W-:Y:S01]  /*27f0*/  STG.E desc[UR14][R118.64+0x180], R84 ;  /* 0x0001805476007986 */ /* 0x002fe2000c10190e */
[----:B------:R-:W-:Y:S01]  /*2800*/  IADD3 R96, P6, PT, R163, R96, RZ ;  /* 0x00000060a3607210 */ /* 0x000fe20007fde0ff */
[----:B------:R-:W1:Y:S01]  /*2810*/  LDCU.64 UR4, c[0x0][0x390] ;  /* 0x00007200ff0477ac */ /* 0x000e620008000a00 */
[----:B------:R-:W-:Y:S01]  /*2820*/  IMAD.X R129, RZ, RZ, R0, P4 ;  /* 0x000000ffff817224 */ /* 0x000fe200020e0600 */
[----:B------:R-:W2:Y:S01]  /*2830*/  LDSM.16.M88.4 R88, [R134+UR7+0x400] ;  /* 0x000400078658783b */ /* 0x000ea20008000200 */
[----:B---3--:R-:W-:Y:S01]  /*2840*/  LEA R136, P0, R143, UR16, 0x9 ;  /* 0x000000108f887c11 */ /* 0x008fe2000f8048ff */
[----:B------:R-:W-:Y:S01]  /*2850*/  IMAD.X R97, RZ, RZ, R97, P6 ;  /* 0x000000ffff617224 */ /* 0x000fe200030e0661 */
[----:B----4-:R-:W-:Y:S01]  /*2860*/  LEA R2, P2, R137, UR18, 0x9 ;  /* 0x0000001289027c11 */ /* 0x010fe2000f8448ff */
[----:B------:R-:W-:Y:S01]  /*2870*/  STG.E desc[UR14][R128.64], R5 ;  /* 0x0000000580007986 */ /* 0x000fe2000c10190e */
[----:B------:R-:W-:Y:S01]  /*2880*/  IMAD.SHL.U32 R143, R143, 0x80, RZ ;  /* 0x000000808f8f7824 */ /* 0x000fe200078e00ff */
[----:B------:R-:W-:Y:S01]  /*2890*/  IADD3 R136, P6, PT, R163, R136, RZ ;  /* 0x00000088a3887210 */ /* 0x000fe20007fde0ff */
[----:B------:R-:W-:Y:S01]  /*28a0*/  IMAD.SHL.U32 R0, R137, 0x80, RZ ;  /* 0x0000008089007824 */ /* 0x000fe200078e00ff */
[----:B------:R-:W-:Y:S01]  /*28b0*/  STG.E desc[UR14][R128.64+0x80], R37 ;  /* 0x0000802580007986 */ /* 0x000fe2000c10190e */
[----:B------:R-:W-:-:S02]  /*28c0*/  IADD3 R2, P4, PT, R163, R2, RZ ;  /* 0x00000002a3027210 */ /* 0x000fc40007f9e0ff */
[----:B------:R-:W-:Y:S01]  /*28d0*/  LEA.HI.X R143, R143, UR17, RZ, 0x2, P0 ;  /* 0x000000118f8f7c11 */ /* 0x000fe200080f14ff */
[----:B------:R-:W-:Y:S04]  /*28e0*/  STG.E desc[UR14][R128.64+0x100], R49 ;  /* 0x0001003180007986 */ /* 0x000fe8000c10190e */
[----:B------:R-:W-:Y:S01]  /*28f0*/  STG.E desc[UR14][R128.64+0x180], R85 ;  /* 0x0001805580007986 */ /* 0x000fe2000c10190e */
[C---:B-1----:R-:W-:Y:S01]  /*2900*/  LEA R142, P5, R3.reuse, UR4, 0x9 ;  /* 0x00000004038e7c11 */ /* 0x042fe2000f8a48ff */
[----:B------:R-:W-:Y:S02]  /*2910*/  IMAD.SHL.U32 R3, R3, 0x80, RZ ;  /* 0x0000008003037824 */ /* 0x000fe400078e00ff */
[----:B------:R-:W-:Y:S01]  /*2920*/  STG.E desc[UR14][R120.64], R6 ;  /* 0x0000000678007986 */ /* 0x000fe2000c10190e */
[----:B------:R-:W-:Y:S01]  /*2930*/  IADD3 R142, P3, PT, R163, R142, RZ ;  /* 0x0000008ea38e7210 */ /* 0x000fe20007f7e0ff */
[----:B------:R-:W-:-:S02]  /*2940*/  IMAD.X R137, RZ, RZ, R143, P6 ;  /* 0x000000ffff897224 */ /* 0x000fc400030e068f */
[----:B------:R-:W-:Y:S04]  /*2950*/  STG.E desc[UR14][R120.64+0x80], R38 ;  /* 0x0000802678007986 */ /* 0x000fe8000c10190e */
[----:B------:R-:W-:Y:S04]  /*2960*/  STG.E desc[UR14][R120.64+0x100], R50 ;  /* 0x0001003278007986 */ /* 0x000fe8000c10190e */
[----:B------:R-:W-:Y:S04]  /*2970*/  STG.E desc[UR14][R120.64+0x180], R86 ;  /* 0x0001805678007986 */ /* 0x000fe8000c10190e */
[----:B------:R-:W-:Y:S04]  /*2980*/  STG.E desc[UR14][R122.64], R7 ;  /* 0x000000077a007986 */ /* 0x000fe8000c10190e */
[----:B------:R-:W1:Y:S04]  /*2990*/  LDSM.16.M88.4 R4, [R134+UR7+0x800] ;  /* 0x000800078604783b */ /* 0x000e680008000200 */
[----:B------:R-:W-:Y:S04]  /*29a0*/  STG.E desc[UR14][R122.64+0x80], R39 ;  /* 0x000080277a007986 */ /* 0x000fe8000c10190e */
[----:B------:R-:W-:Y:S04]  /*29b0*/  STG.E desc[UR14][R122.64+0x100], R51 ;  /* 0x000100337a007986 */ /* 0x000fe8000c10190e */
[----:B------:R-:W-:Y:S04]  /*29c0*/  STG.E desc[UR14][R122.64+0x180], R87 ;  /* 0x000180577a007986 */ /* 0x000fe8000c10190e */
[----:B------:R-:W-:Y:S04]  /*29d0*/  STG.E desc[UR14][R124.64], R184 ;  /* 0x000000b87c007986 */ /* 0x000fe8000c10190e */
[----:B------:R-:W-:Y:S04]  /*29e0*/  STG.E desc[UR14][R124.64+0x80], R192 ;  /* 0x000080c07c007986 */ /* 0x000fe8000c10190e */
[----:B------:R-:W-:Y:S04]  /*29f0*/  STG.E desc[UR14][R124.64+0x100], R52 ;  /* 0x000100347c007986 */ /* 0x000fe8000c10190e */
[----:B0-----:R-:W-:Y:S04]  /*2a00*/  STG.E desc[UR14][R124.64+0x180], R80 ;  /* 0x000180507c007986 */ /* 0x001fe8000c10190e */
[----:B------:R-:W-:Y:S04]  /*2a10*/  STG.E desc[UR14][R110.64], R185 ;  /* 0x000000b96e007986 */ /* 0x000fe8000c10190e */
        /* <DEDUP_REMOVED lines=14> */
[----:B--2---:R-:W-:Y:S04]  /*2b00*/  STG.E desc[UR14][R116.64+0x180], R88 ;  /* 0x0001805874007986 */ /* 0x004fe8000c10190e */
        /* <DEDUP_REMOVED lines=16> */
[----:B------:R-:W0:Y:S04]  /*2c10*/  LDSM.16.M88.4 R36, [R134+UR7+0xa00] ;  /* 0x000a00078624783b */ /* 0x000e280008000200 */
        /* <DEDUP_REMOVED lines=15> */
[----:B-1----:R1:W-:Y:S04]  /*2d10*/  STG.E desc[UR14][R108.64+0x180], R4 ;  /* 0x000180046c007986 */ /* 0x0023e8000c10190e */
[----:B------:R-:W2:Y:S04]  /*2d20*/  LDSM.16.M88.4 R48, [R134+UR7+0xc00] ;  /* 0x000c00078630783b */ /* 0x000ea80008000200 */
[----:B------:R-:W-:Y:S04]  /*2d30*/  STG.E desc[UR14][R98.64], R21 ;  /* 0x0000001562007986 */ /* 0x000fe8000c10190e */
[----:B------:R-:W-:Y:S01]  /*2d40*/  STG.E desc[UR14][R98.64+0x80], R41 ;  /* 0x0000802962007986 */ /* 0x000fe2000c10190e */
[----:B-1----:R-:W-:-:S02]  /*2d50*/  LEA.HI.X R4, R0, UR19, RZ, 0x2, P2 ;  /* 0x0000001300047c11 */ /* 0x002fc400090f14ff */
[----:B------:R-:W-:Y:S01]  /*2d60*/  LEA.HI.X R0, R3, UR5, RZ, 0x2, P5 ;  /* 0x0000000503007c11 */ /* 0x000fe2000a8f14ff */
[----:B------:R-:W-:Y:S02]  /*2d70*/  STG.E desc[UR14][R98.64+0x100], R65 ;  /* 0x0001004162007986 */ /* 0x000fe4000c10190e */
[----:B------:R-:W-:Y:S02]  /*2d80*/  IMAD.X R3, RZ, RZ, R4, P4 ;  /* 0x000000ffff037224 */ /* 0x000fe400020e0604 */
[----:B------:R-:W-:Y:S01]  /*2d90*/  STG.E desc[UR14][R98.64+0x180], R5 ;  /* 0x0001800562007986 */ /* 0x000fe2000c10190e */
[----:B------:R-:W-:-:S03]  /*2da0*/  IMAD.X R143, RZ, RZ, R0, P3 ;  /* 0x000000ffff8f7224 */ /* 0x000fc600018e0600 */
[----:B------:R-:W-:Y:S04]  /*2db0*/  STG.E desc[UR14][R126.64], R22 ;  /* 0x000000167e007986 */ /* 0x000fe8000c10190e */
[----:B------:R-:W-:Y:S04]  /*2dc0*/  STG.E desc[UR14][R126.64+0x80], R42 ;  /* 0x0000802a7e007986 */ /* 0x000fe8000c10190e */
[----:B------:R-:W-:Y:S04]  /*2dd0*/  STG.E desc[UR14][R126.64+0x100], R66 ;  /* 0x000100427e007986 */ /* 0x000fe8000c10190e */
[----:B------:R-:W-:Y:S04]  /*2de0*/  STG.E desc[UR14][R126.64+0x180], R6 ;  /* 0x000180067e007986 */ /* 0x000fe8000c10190e */
[----:B------:R-:W-:Y:S04]  /*2df0*/  STG.E desc[UR14][R130.64], R23 ;  /* 0x0000001782007986 */ /* 0x000fe8000c10190e */
[----:B------:R-:W1:Y:S04]  /*2e00*/  LDSM.16.M88.4 R20, [R134+UR7+0xe00] ;  /* 0x000e00078614783b */ /* 0x000e680008000200 */
[----:B------:R3:W-:Y:S04]  /*2e10*/  STG.E desc[UR14][R130.64+0x80], R43 ;  /* 0x0000802b82007986 */ /* 0x0007e8000c10190e */
[----:B------:R3:W-:Y:S04]  /*2e20*/  STG.E desc[UR14][R130.64+0x100], R67 ;  /* 0x0001004382007986 */ /* 0x0007e8000c10190e */
[----:B------:R3:W-:Y:S04]  /*2e30*/  STG.E desc[UR14][R130.64+0x180], R7 ;  /* 0x0001800782007986 */ /* 0x0007e8000c10190e */
[----:B------:R3:W-:Y:S04]  /*2e40*/  STG.E desc[UR14][R132.64], R16 ;  /* 0x0000001084007986 */ /* 0x0007e8000c10190e */
[----:B------:R3:W-:Y:S04]  /*2e50*/  STG.E desc[UR14][R132.64+0x80], R32 ;  /* 0x0000802084007986 */ /* 0x0007e8000c10190e */
[----:B------:R3:W-:Y:S04]  /*2e60*/  STG.E desc[UR14][R132.64+0x100], R68 ;  /* 0x0001004484007986 */ /* 0x0007e8000c10190e */
[----:B0-----:R3:W-:Y:S04]  /*2e70*/  STG.E desc[UR14][R132.64+0x180], R36 ;  /* 0x0001802484007986 */ /* 0x0017e8000c10190e */
[----:B------:R3:W-:Y:S04]  /*2e80*/  STG.E desc[UR14][R138.64], R17 ;  /* 0x000000118a007986 */ /* 0x0007e8000c10190e */
        /* <DEDUP_REMOVED lines=14> */
[----:B--2---:R3:W-:Y:S04]  /*2f70*/  STG.E desc[UR14][R146.64+0x180], R48 ;  /* 0x0001803092007986 */ /* 0x0047e8000c10190e */
        /* <DEDUP_REMOVED lines=15> */
[----:B-1----:R3:W-:Y:S04]  /*3070*/  STG.E desc[UR14][R154.64+0x180], R20 ;  /* 0x000180149a007986 */ /* 0x0027e8000c10190e */
        /* <DEDUP_REMOVED lines=11> */
[----:B------:R3:W-:Y:S01]  /*3130*/  STG.E desc[UR14][R142.64+0x180], R23 ;  /* 0x000180178e007986 */ /* 0x0007e2000c10190e */
[----:B------:R-:W-:Y:S06]  /*3140*/  BAR.SYNC.DEFER_BLOCKING 0x0 ;  /* 0x0000000000007b1d */ /* 0x000fec0000010000 */
[----:B------:R-:W-:Y:S05]  /*3150*/  @P1 BRA `(.L_x_8) ;  /* 0x00000000009c1947 */ /* 0x000fea0003800000 */
[----:B------:R-:W-:Y:S01]  /*3160*/  NOP ;  /* 0x0000000000007918 */ /* 0x000fe20000000000 */
[----:B------:R-:W-:Y:S01]  /*3170*/  UMOV UR4, 0x50 ;  /* 0x0000005000047882 */ /* 0x000fe20000000000 */
[----:B------:R-:W-:Y:S01]  /*3180*/  IMAD.U32 R0, RZ, RZ, UR13 ;  /* 0x0000000dff007e24 */ /* 0x000fe2000f8e00ff */
[----:B------:R-:W-:Y:S01]  /*3190*/  ULEA UR6, UR6, UR4, 0x18 ;  /* 0x0000000406067291 */ /* 0x000fe2000f8ec0ff */
[----:B---3--:R-:W-:Y:S02]  /*31a0*/  IMAD.MOV.U32 R3, RZ, RZ, 0xff ;  /* 0x000000ffff037424 */ /* 0x008fe400078e00ff */
[----:B------:R-:W-:Y:S01]  /*31b0*/  IMAD.MOV.U32 R7, RZ, RZ, 0x1 ;  /* 0x00000001ff077424 */ /* 0x000fe200078e00ff */
[----:B------:R-:W-:-:S04]  /*31c0*/  LOP3.LUT R0, R0, 0xffff, RZ, 0xc0, !PT ;  /* 0x0000ffff00007812 */ /* 0x000fc800078ec0ff */
[----:B------:R-:W-:Y:S01]  /*31d0*/  SHF.R.U32.HI R0, RZ, 0x5, R0 ;  /* 0x00000005ff007819 */ /* 0x000fe20000011600 */
[----:B------:R-:W0:Y:S04]  /*31e0*/  LDS R5, [UR6] ;  /* 0x00000006ff057984 */ /* 0x000e280008000800 */
[----:B------:R-:W-:Y:S01]  /*31f0*/  VIADD R2, R0, 0x10 ;  /* 0x0000001000027836 */ /* 0x000fe20000000000 */
[----:B------:R-:W-:-:S04]  /*3200*/  SHF.L.U32 R0, R3, R0, RZ ;  /* 0x0000000003007219 */ /* 0x000fc800000006ff */
[----:B------:R-:W-:-:S04]  /*3210*/  SHF.L.U32 R3, R7, R2, RZ ;  /* 0x0000000207037219 */ /* 0x000fc800000006ff */
[----:B------:R-:W-:-:S04]  /*3220*/  LOP3.LUT R0, R3, R0, RZ, 0xfc, !PT ;  /* 0x0000000003007212 */ /* 0x000fc800078efcff */
[C---:B------:R-:W-:Y:S02]  /*3230*/  LOP3.LUT R2, R0.reuse, 0xffff, RZ, 0xc0, !PT ;  /* 0x0000ffff00027812 */ /* 0x040fe400078ec0ff */
[----:B0-----:R-:W-:-:S04]  /*3240*/  LOP3.LUT R3, R0, 0xffff, R5, 0x80, !PT ;  /* 0x0000ffff00037812 */ /* 0x001fc800078e8005 */
[----:B------:R-:W-:-:S13]  /*3250*/  ISETP.NE.AND P0, PT, R3, R2, PT ;  /* 0x000000020300720c */ /* 0x000fda0003f05270 */
[----:B------:R-:W-:Y:S05]  /*3260*/  @P0 BRA `(.L_x_9) ;  /* 0x0000000000500947 */ /* 0x000fea0003800000 */
[----:B------:R-:W-:Y:S02]  /*3270*/  SHF.R.U32.HI R5, RZ, 0x10, R5 ;  /* 0x00000010ff057819 */ /* 0x000fe40000011605 */
[----:B------:R-:W-:-:S04]  /*3280*/  SHF.R.U32.HI R2, RZ, 0x10, R0 ;  /* 0x00000010ff027819 */ /* 0x000fc80000011600 */
[----:B------:R-:W-:-:S04]  /*3290*/  LOP3.LUT R5, R5, R2, RZ, 0xc0, !PT ;  /* 0x0000000205057212 */ /* 0x000fc800078ec0ff */
[----:B------:R-:W-:-:S13]  /*32a0*/  ISETP.NE.AND P0, PT, R5, R2, PT ;  /* 0x000000020500720c */ /* 0x000fda0003f05270 */
[----:B------:R-:W-:Y:S05]  /*32b0*/  @P0 BRA `(.L_x_10) ;  /* 0x0000000000300947 */ /* 0x000fea0003800000 */
[----:B------:R-:W-:Y:S01]  /*32c0*/  R2UR UR4, R0 ;  /* 0x00000000000472ca */ /* 0x000fe200000e0000 */
[----:B------:R-:W-:Y:S01]  /*32d0*/  VOTEU.ANY UR5, UPT, PT ;  /* 0x0000000000057886 */ /* 0x000fe200038e0100 */
[----:B------:R-:W0:Y:S01]  /*32e0*/  S2R R0, SR_LANEID ;  /* 0x0000000000007919 */ /* 0x000e220000000000 */
[----:B------:R-:W-:-:S10]  /*32f0*/  UFLO.U32 UR5, UR5 ;  /* 0x00000005000572bd */ /* 0x000fd400080e0000 */
[----:B------:R-:W-:-:S06]  /*3300*/  ULOP3.LUT UR4, URZ, UR4, URZ, 0x33, !UPT ;  /* 0x00000004ff047292 */ /* 0x000fcc000f8e33ff */
[----:B------:R-:W-:-:S04]  /*3310*/  IMAD.U32 R2, RZ, RZ, UR4 ;  /* 0x00000004ff027e24 */ /* 0x000fc8000f8e00ff */
[----:B------:R-:W1:Y:S02]  /*3320*/  REDUX UR7, R2 ;  /* 0x00000000020773c4 */ /* 0x000e640000000000 */
[----:B------:R2:W-:Y:S01]  /*3330*/  UTCATOMSWS.AND URZ, UR4 ;  /* 0x0000000400ff79e3 */ /* 0x0005e20008000000 */
[----:B0-----:R-:W-:Y:S01]  /*3340*/  ISETP.EQ.U32.AND P0, PT, R0, UR5, PT ;  /* 0x0000000500007c0c */ /* 0x001fe2000bf02070 */
[----:B-1----:R-:W-:-:S12]  /*3350*/  IMAD.U32 R0, RZ, RZ, UR7 ;  /* 0x00000007ff007e24 */ /* 0x002fd8000f8e00ff */
[----:B------:R2:W-:Y:S01]  /*3360*/  @P0 ATOMS.AND RZ, [UR6], R0 ;  /* 0x00000000ffff098c */ /* 0x0005e2000a800006 */
[----:B------:R-:W-:Y:S05]  /*3370*/  BRA `(.L_x_8) ;  /* 0x0000000000147947 */ /* 0x000fea0003800000 */
.L_x_10:
[----:B------:R-:W-:-:S07]  /*3380*/  MOV R2, 0x33a0 ;  /* 0x000033a000027802 */ /* 0x000fce0000000f00 */
[----:B------:R-:W-:Y:S05]  /*3390*/  CALL.REL.NOINC `($__internal_0_$__cuda_sm10x_tcgen05_guardrail_trap_col_being_dealloced_not_returned_by_alloc) ;  /* 0x0000000000207944 */ /* 0x000fea0003c00000 */
[----:B------:R-:W-:Y:S05]  /*33a0*/  BRA `(.L_x_8) ;  /* 0x0000000000087947 */ /* 0x000fea0003800000 */
.L_x_9:
[----:B------:R-:W-:-:S07]  /*33b0*/  MOV R2, 0x33d0 ;  /* 0x000033d000027802 */ /* 0x000fce0000000f00 */
[----:B------:R-:W-:Y:S05]  /*33c0*/  CALL.REL.NOINC `($__internal_2_$__cuda_sm10x_tcgen05_guardrail_trap_unallocated_columns_being_dealloced) ;  /* 0x00000000002c7944 */ /* 0x000fea0003c00000 */
.L_x_8:
[----:B------:R-:W-:Y:S01]  /*33d0*/  NOP ;  /* 0x0000000000007918 */ /* 0x000fe20000000000 */
[----:B--2---:R-:W-:Y:S05]  /*33e0*/  EXIT ;  /* 0x000000000000794d */ /* 0x004fea0003800000 */
.L_x_7:
[----:B------:R-:W0:Y:S02]  /*33f0*/  SYNCS.PHASECHK.TRANS64.TRYWAIT P0, [UR7+0x3000], RZ ;  /* 0x003000ffff0075a7 */ /* 0x000e240008001107 */
[----:B0-----:R-:W-:Y:S05]  /*3400*/  @!P0 BRA `(.L_x_7) ;  /* 0xfffffffc00f88947 */ /* 0x001fea000383ffff */
[----:B------:R-:W-:Y:S05]  /*3410*/  BRA `(.L_x_11) ;  /* 0xffffffe000e87947 */ /* 0x000fea000383ffff */
        .weak           $__internal_0_$__cuda_sm10x_tcgen05_guardrail_trap_col_being_dealloced_not_returned_by_alloc
        .type           $__internal_0_$__cuda_sm10x_tcgen05_guardrail_trap_col_being_dealloced_not_returned_by_alloc,@function
        .size           $__internal_0_$__cuda_sm10x_tcgen05_guardrail_trap_col_being_dealloced_not_returned_by_alloc,($__internal_1_$__cuda_sm10x_tcgen05_guardrail_trap_phase_invalid_during_alloc - $__internal_0_$__cuda_sm10x_tcgen05_guardrail_trap_col_being_dealloced_not_returned_by_alloc)
$__internal_0_$__cuda_sm10x_tcgen05_guardrail_trap_col_being_dealloced_not_returned_by_alloc:
[----:B------:R-:W-:Y:S05]  /*3420*/  BPT.TRAP 0x1 ;  /* 0x000000040000795c */ /* 0x000fea0000300000 */
[----:B------:R-:W-:-:S04]  /*3430*/  IMAD.MOV.U32 R3, RZ, RZ, 0x0 ;  /* 0x00000000ff037424 */ /* 0x000fc800078e00ff */
[----:B------:R-:W-:Y:S05]  /*3440*/  RET.REL.NODEC R2 `(gluon_mma) ;  /* 0xffffffc802ec7950 */ /* 0x000fea0003c3ffff */
        .weak           $__internal_1_$__cuda_sm10x_tcgen05_guardrail_trap_phase_invalid_during_alloc
        .type           $__internal_1_$__cuda_sm10x_tcgen05_guardrail_trap_phase_invalid_during_alloc,@function
        .size           $__internal_1_$__cuda_sm10x_tcgen05_guardrail_trap_phase_invalid_during_alloc,($__internal_2_$__cuda_sm10x_tcgen05_guardrail_trap_unallocated_columns_being_dealloced - $__internal_1_$__cuda_sm10x_tcgen05_guardrail_trap_phase_invalid_during_alloc)
$__internal_1_$__cuda_sm10x_tcgen05_guardrail_trap_phase_invalid_during_alloc:
[----:B------:R-:W-:Y:S05]  /*3450*/  BPT.TRAP 0x1 ;  /* 0x000000040000795c */ /* 0x000fea0000300000 */
[----:B------:R-:W-:-:S04]  /*3460*/  IMAD.MOV.U32 R5, RZ, RZ, 0x0 ;  /* 0x00000000ff057424 */ /* 0x000fc800078e00ff */
[----:B------:R-:W-:Y:S05]  /*3470*/  RET.REL.NODEC R4 `(gluon_mma) ;  /* 0xffffffc804e07950 */ /* 0x000fea0003c3ffff */
        .weak           $__internal_2_$__cuda_sm10x_tcgen05_guardrail_trap_unallocated_columns_being_dealloced
        .type           $__internal_2_$__cuda_sm10x_tcgen05_guardrail_trap_unallocated_columns_being_dealloced,@function
        .size           $__internal_2_$__cuda_sm10x_tcgen05_guardrail_trap_unallocated_columns_being_dealloced,(.L_x_15 - $__internal_2_$__cuda_sm10x_tcgen05_guardrail_trap_unallocated_columns_being_dealloced)
$__internal_2_$__cuda_sm10x_tcgen05_guardrail_trap_unallocated_columns_being_dealloced:
[----:B------:R-:W-:Y:S05]  /*3480*/  BPT.TRAP 0x1 ;  /* 0x000000040000795c */ /* 0x000fea0000300000 */
[----:B------:R-:W-:-:S04]  /*3490*/  IMAD.MOV.U32 R3, RZ, RZ, 0x0 ;  /* 0x00000000ff037424 */ /* 0x000fc800078e00ff */
[----:B------:R-:W-:Y:S05]  /*34a0*/  RET.REL.NODEC R2 `(gluon_mma) ;  /* 0xffffffc802d47950 */ /* 0x000fea0003c3ffff */
.L_x_12:
[----:B------:R-:W-:-:S00]  /*34b0*/  BRA `(.L_x_12) ;  /* 0xfffffffc00fc7947 */ /* 0x000fc0000383ffff */
[----:B------:R-:W-:-:S00]  /*34c0*/  NOP ;  /* 0x0000000000007918 */ /* 0x000fc00000000000 */
        /* <DEDUP_REMOVED lines=11> */
.L_x_15:


//--------------------- .nv.shared.gluon_mma      --------------------------
	.section	.nv.shared.gluon_mma,"aw",@nobits
	.sectionflags	@""
	.align	16
	.zero		1024


//--------------------- .nv.shared.reserved.0     --------------------------
	.section	.nv.shared.reserved.0,"aw",@nobits
	.align	8
	.weak		__nv_reservedSMEM_offset_0_alias
	.size		__nv_reservedSMEM_offset_0_alias, 0, 64
	.other		__nv_reservedSMEM_offset_0_alias,@"STO_CUDA_RESERVED_SHARED STV_DEFAULT"
__nv_reservedSMEM_offset_0_alias:
	.zero		0
.nv.shared.reserved.0:
	.zero		64
	.weak		__nv_reservedSMEM_allocation_phase
	.type		__nv_reservedSMEM_allocation_phase,@object
	.size		__nv_reservedSMEM_allocation_phase,(.L_0 - __nv_reservedSMEM_allocation_phase)
__nv_reservedSMEM_allocation_phase:
	.zero		1
.L_0:
	.zero		7
	.weak		__nv_reservedSMEM_devtool_atexit_pc
	.type		__nv_reservedSMEM_devtool_atexit_pc,@object
	.size		__nv_reservedSMEM_devtool_atexit_pc,(__nv_reservedSMEM_allocation_mask - __nv_reservedSMEM_devtool_atexit_pc)
__nv_reservedSMEM_devtool_atexit_pc:
	.zero		8
	.weak		__nv_reservedSMEM_allocation_mask
	.type		__nv_reservedSMEM_allocation_mask,@object
	.size		__nv_reservedSMEM_allocation_mask,(.L_2 - __nv_reservedSMEM_allocation_mask)
__nv_reservedSMEM_allocation_mask:
	.zero		4
.L_2:


//--------------------- .nv.constant0.gluon_mma   --------------------------
	.section	.nv.constant0.gluon_mma,"a",@progbits
	.sectionflags	@""
	.align	4
.nv.constant0.gluon_mma:
	.zero		936


//--------------------- SYMBOLS --------------------------

	.type		.nv.reservedSmem.offset0,@object
	.size		.nv.reservedSmem.offset0,0x4
	.type		.nv.reservedSmem.cap,@object
	.size		.nv.reservedSmem.cap,0x4
